	.target	sm_80

	.elftype	@"ET_EXEC"


//--------------------- .note.nv.tkinfo           --------------------------
	.section	.note.nv.tkinfo,"",@"SHT_NOTE"
	.sectionflags	@"SHF_NOTE_NV_TKINFO"
	.tkinfo
        /*0018*/ 	.word	0x00000002
        /*0030*/ 	.string	""
        /*0030*/ 	.string	"ptxas"
        /*0030*/ 	.string	"Cuda compilation tools, release 13.0, V13.0.88"
        /*0030*/ 	.string	"Build cuda_13.0.r13.0/compiler.36424714_0"
        /*0030*/ 	.string	"-v  -suppress-debug-info  -lineinfo  -arch sm_80 "



//--------------------- .note.nv.cuinfo           --------------------------
	.section	.note.nv.cuinfo,"",@"SHT_NOTE"
	.sectionflags	@"SHF_NOTE_NV_CUINFO"
        /*0018*/ 	.short	0x0002
        /*001a*/ 	.short	0x0050
        /*001c*/ 	.short	0x0082
	.zero		2


//--------------------- .nv.info                  --------------------------
	.section	.nv.info,"",@"SHT_CUDA_INFO"
	.align	4


	//----- nvinfo : EIATTR_REGCOUNT
	.align		4
        /*0000*/ 	.byte	0x04, 0x2f
        /*0002*/ 	.short	(.L_2 - .L_1)
	.align		4
.L_1:
        /*0004*/ 	.word	index@(attn_fwd)
        /*0008*/ 	.word	0x00000080


	//----- nvinfo : EIATTR_FRAME_SIZE
	.align		4
.L_2:
        /*000c*/ 	.byte	0x04, 0x11
        /*000e*/ 	.short	(.L_4 - .L_3)
	.align		4
.L_3:
        /*0010*/ 	.word	index@(attn_fwd)
        /*0014*/ 	.word	0x00000000


	//----- nvinfo : EIATTR_MIN_STACK_SIZE
	.align		4
.L_4:
        /*0018*/ 	.byte	0x04, 0x12
        /*001a*/ 	.short	(.L_6 - .L_5)
	.align		4
.L_5:
        /*001c*/ 	.word	index@(attn_fwd)
        /*0020*/ 	.word	0x00000000
.L_6:


//--------------------- .nv.info.attn_fwd         --------------------------
	.section	.nv.info.attn_fwd,"",@"SHT_CUDA_INFO"
	.sectionflags	@""
	.align	4


	//----- nvinfo : EIATTR_CUDA_API_VERSION
	.align		4
        /*0000*/ 	.byte	0x04, 0x37
        /*0002*/ 	.short	(.L_8 - .L_7)
.L_7:
        /*0004*/ 	.word	0x00000082


	//----- nvinfo : EIATTR_SW2861232_WAR
	.align		4
.L_8:
        /*0008*/ 	.byte	0x01, 0x35
	.zero		2


	//----- nvinfo : EIATTR_PARAM_CBANK
	.align		4
        /*000c*/ 	.byte	0x04, 0x0a
        /*000e*/ 	.short	(.L_10 - .L_9)
	.align		4
.L_9:
        /*0010*/ 	.word	index@(.nv.constant0.attn_fwd)
        /*0014*/ 	.short	0x0160
        /*0016*/ 	.short	0x0088


	//----- nvinfo : EIATTR_CBANK_PARAM_SIZE
	.align		4
.L_10:
        /*0018*/ 	.byte	0x03, 0x19
        /*001a*/ 	.short	0x0088


	//----- nvinfo : EIATTR_KPARAM_INFO
	.align		4
        /*001c*/ 	.byte	0x04, 0x17
        /*001e*/ 	.short	(.L_12 - .L_11)
.L_11:
        /*0020*/ 	.word	0x00000000
        /*0024*/ 	.short	0x0019
        /*0026*/ 	.short	0x0080
        /*0028*/ 	.byte	0x00, 0xf4, 0x21, 0x00


	//----- nvinfo : EIATTR_KPARAM_INFO
	.align		4
.L_12:
        /*002c*/ 	.byte	0x04, 0x17
        /*002e*/ 	.short	(.L_14 - .L_13)
.L_13:
        /*0030*/ 	.word	0x00000000
        /*0034*/ 	.short	0x0018
        /*0036*/ 	.short	0x0078
        /*0038*/ 	.byte	0x00, 0xf4, 0x21, 0x00


	//----- nvinfo : EIATTR_KPARAM_INFO
	.align		4
.L_14:
        /*003c*/ 	.byte	0x04, 0x17
        /*003e*/ 	.short	(.L_16 - .L_15)
.L_15:
        /*0040*/ 	.word	0x00000000
        /*0044*/ 	.short	0x0017
        /*0046*/ 	.short	0x0070
        /*0048*/ 	.byte	0x00, 0xf0, 0x11, 0x00


	//----- nvinfo : EIATTR_KPARAM_INFO
	.align		4
.L_16:
        /*004c*/ 	.byte	0x04, 0x17
        /*004e*/ 	.short	(.L_18 - .L_17)
.L_17:
        /*0050*/ 	.word	0x00000000
        /*0054*/ 	.short	0x0016
        /*0056*/ 	.short	0x006c
        /*0058*/ 	.byte	0x00, 0xf0, 0x11, 0x00


	//----- nvinfo : EIATTR_KPARAM_INFO
	.align		4
.L_18:
        /*005c*/ 	.byte	0x04, 0x17
        /*005e*/ 	.short	(.L_20 - .L_19)
.L_19:
        /*0060*/ 	.word	0x00000000
        /*0064*/ 	.short	0x0015
        /*0066*/ 	.short	0x0068
        /*0068*/ 	.byte	0x00, 0xf0, 0x11, 0x00


	//----- nvinfo : EIATTR_KPARAM_INFO
	.align		4
.L_20:
        /*006c*/ 	.byte	0x04, 0x17
        /*006e*/ 	.short	(.L_22 - .L_21)
.L_21:
        /*0070*/ 	.word	0x00000000
        /*0074*/ 	.short	0x0014
        /*0076*/ 	.short	0x0064
        /*0078*/ 	.byte	0x00, 0xf0, 0x11, 0x00


	//----- nvinfo : EIATTR_KPARAM_INFO
	.align		4
.L_22:
        /*007c*/ 	.byte	0x04, 0x17
        /*007e*/ 	.short	(.L_24 - .L_23)
.L_23:
        /*0080*/ 	.word	0x00000000
        /*0084*/ 	.short	0x0013
        /*0086*/ 	.short	0x0060
        /*0088*/ 	.byte	0x00, 0xf0, 0x11, 0x00


	//----- nvinfo : EIATTR_KPARAM_INFO
	.align		4
.L_24:
        /*008c*/ 	.byte	0x04, 0x17
        /*008e*/ 	.short	(.L_26 - .L_25)
.L_25:
        /*0090*/ 	.word	0x00000000
        /*0094*/ 	.short	0x0012
        /*0096*/ 	.short	0x005c
        /*0098*/ 	.byte	0x00, 0xf0, 0x11, 0x00


	//----- nvinfo : EIATTR_KPARAM_INFO
	.align		4
.L_26:
        /*009c*/ 	.byte	0x04, 0x17
        /*009e*/ 	.short	(.L_28 - .L_27)
.L_27:
        /*00a0*/ 	.word	0x00000000
        /*00a4*/ 	.short	0x0011
        /*00a6*/ 	.short	0x0058
        /*00a8*/ 	.byte	0x00, 0xf0, 0x11, 0x00


	//----- nvinfo : EIATTR_KPARAM_INFO
	.align		4
.L_28:
        /*00ac*/ 	.byte	0x04, 0x17
        /*00ae*/ 	.short	(.L_30 - .L_29)
.L_29:
        /*00b0*/ 	.word	0x00000000
        /*00b4*/ 	.short	0x0010
        /*00b6*/ 	.short	0x0054
        /*00b8*/ 	.byte	0x00, 0xf0, 0x11, 0x00


	//----- nvinfo : EIATTR_KPARAM_INFO
	.align		4
.L_30:
        /*00bc*/ 	.byte	0x04, 0x17
        /*00be*/ 	.short	(.L_32 - .L_31)
.L_31:
        /*00c0*/ 	.word	0x00000000
        /*00c4*/ 	.short	0x000f
        /*00c6*/ 	.short	0x0050
        /*00c8*/ 	.byte	0x00, 0xf0, 0x11, 0x00


	//----- nvinfo : EIATTR_KPARAM_INFO
	.align		4
.L_32:
        /*00cc*/ 	.byte	0x04, 0x17
        /*00ce*/ 	.short	(.L_34 - .L_33)
.L_33:
        /*00d0*/ 	.word	0x00000000
        /*00d4*/ 	.short	0x000e
        /*00d6*/ 	.short	0x004c
        /*00d8*/ 	.byte	0x00, 0xf0, 0x11, 0x00


	//----- nvinfo : EIATTR_KPARAM_INFO
	.align		4
.L_34:
        /*00dc*/ 	.byte	0x04, 0x17
        /*00de*/ 	.short	(.L_36 - .L_35)
.L_35:
        /*00e0*/ 	.word	0x00000000
        /*00e4*/ 	.short	0x000d
        /*00e6*/ 	.short	0x0048
        /*00e8*/ 	.byte	0x00, 0xf0, 0x11, 0x00


	//----- nvinfo : EIATTR_KPARAM_INFO
	.align		4
.L_36:
        /*00ec*/ 	.byte	0x04, 0x17
        /*00ee*/ 	.short	(.L_38 - .L_37)
.L_37:
        /*00f0*/ 	.word	0x00000000
        /*00f4*/ 	.short	0x000c
        /*00f6*/ 	.short	0x0044
        /*00f8*/ 	.byte	0x00, 0xf0, 0x11, 0x00


	//----- nvinfo : EIATTR_KPARAM_INFO
	.align		4
.L_38:
        /*00fc*/ 	.byte	0x04, 0x17
        /*00fe*/ 	.short	(.L_40 - .L_39)
.L_39:
        /*0100*/ 	.word	0x00000000
        /*0104*/ 	.short	0x000b
        /*0106*/ 	.short	0x0040
        /*0108*/ 	.byte	0x00, 0xf0, 0x11, 0x00


	//----- nvinfo : EIATTR_KPARAM_INFO
	.align		4
.L_40:
        /*010c*/ 	.byte	0x04, 0x17
        /*010e*/ 	.short	(.L_42 - .L_41)
.L_41:
        /*0110*/ 	.word	0x00000000
        /*0114*/ 	.short	0x000a
        /*0116*/ 	.short	0x003c
        /*0118*/ 	.byte	0x00, 0xf0, 0x11, 0x00


	//----- nvinfo : EIATTR_KPARAM_INFO
	.align		4
.L_42:
        /*011c*/ 	.byte	0x04, 0x17
        /*011e*/ 	.short	(.L_44 - .L_43)
.L_43:
        /*0120*/ 	.word	0x00000000
        /*0124*/ 	.short	0x0009
        /*0126*/ 	.short	0x0038
        /*0128*/ 	.byte	0x00, 0xf0, 0x11, 0x00


	//----- nvinfo : EIATTR_KPARAM_INFO
	.align		4
.L_44:
        /*012c*/ 	.byte	0x04, 0x17
        /*012e*/ 	.short	(.L_46 - .L_45)
.L_45:
        /*0130*/ 	.word	0x00000000
        /*0134*/ 	.short	0x0008
        /*0136*/ 	.short	0x0034
        /*0138*/ 	.byte	0x00, 0xf0, 0x11, 0x00


	//----- nvinfo : EIATTR_KPARAM_INFO
	.align		4
.L_46:
        /*013c*/ 	.byte	0x04, 0x17
        /*013e*/ 	.short	(.L_48 - .L_47)
.L_47:
        /*0140*/ 	.word	0x00000000
        /*0144*/ 	.short	0x0007
        /*0146*/ 	.short	0x0030
        /*0148*/ 	.byte	0x00, 0xf0, 0x11, 0x00


	//----- nvinfo : EIATTR_KPARAM_INFO
	.align		4
.L_48:
        /*014c*/ 	.byte	0x04, 0x17
        /*014e*/ 	.short	(.L_50 - .L_49)
.L_49:
        /*0150*/ 	.word	0x00000000
        /*0154*/ 	.short	0x0006
        /*0156*/ 	.short	0x002c
        /*0158*/ 	.byte	0x00, 0xf0, 0x11, 0x00


	//----- nvinfo : EIATTR_KPARAM_INFO
	.align		4
.L_50:
        /*015c*/ 	.byte	0x04, 0x17
        /*015e*/ 	.short	(.L_52 - .L_51)
.L_51:
        /*0160*/ 	.word	0x00000000
        /*0164*/ 	.short	0x0005
        /*0166*/ 	.short	0x0028
        /*0168*/ 	.byte	0x00, 0xf0, 0x11, 0x00


	//----- nvinfo : EIATTR_KPARAM_INFO
	.align		4
.L_52:
        /*016c*/ 	.byte	0x04, 0x17
        /*016e*/ 	.short	(.L_54 - .L_53)
.L_53:
        /*0170*/ 	.word	0x00000000
        /*0174*/ 	.short	0x0004
        /*0176*/ 	.short	0x0020
        /*0178*/ 	.byte	0x00, 0xf4, 0x21, 0x00


	//----- nvinfo : EIATTR_KPARAM_INFO
	.align		4
.L_54:
        /*017c*/ 	.byte	0x04, 0x17
        /*017e*/ 	.short	(.L_56 - .L_55)
.L_55:
        /*0180*/ 	.word	0x00000000
        /*0184*/ 	.short	0x0003
        /*0186*/ 	.short	0x0018
        /*0188*/ 	.byte	0x00, 0xf4, 0x21, 0x00


	//----- nvinfo : EIATTR_KPARAM_INFO
	.align		4
.L_56:
        /*018c*/ 	.byte	0x04, 0x17
        /*018e*/ 	.short	(.L_58 - .L_57)
.L_57:
        /*0190*/ 	.word	0x00000000
        /*0194*/ 	.short	0x0002
        /*0196*/ 	.short	0x0010
        /*0198*/ 	.byte	0x00, 0xf4, 0x21, 0x00


	//----- nvinfo : EIATTR_KPARAM_INFO
	.align		4
.L_58:
        /*019c*/ 	.byte	0x04, 0x17
        /*019e*/ 	.short	(.L_60 - .L_59)
.L_59:
        /*01a0*/ 	.word	0x00000000
        /*01a4*/ 	.short	0x0001
        /*01a6*/ 	.short	0x0008
        /*01a8*/ 	.byte	0x00, 0xf4, 0x21, 0x00


	//----- nvinfo : EIATTR_KPARAM_INFO
	.align		4
.L_60:
        /*01ac*/ 	.byte	0x04, 0x17
        /*01ae*/ 	.short	(.L_62 - .L_61)
.L_61:
        /*01b0*/ 	.word	0x00000000
        /*01b4*/ 	.short	0x0000
        /*01b6*/ 	.short	0x0000
        /*01b8*/ 	.byte	0x00, 0xf4, 0x21, 0x00


	//----- nvinfo : EIATTR_MAXREG_COUNT
	.align		4
.L_62:
        /*01bc*/ 	.byte	0x03, 0x1b
        /*01be*/ 	.short	0x00ff


	//----- nvinfo : EIATTR_NUM_BARRIERS
	.align		4
        /*01c0*/ 	.byte	0x02, 0x4c
        /*01c2*/ 	.byte	0x01
	.zero		1


	//----- nvinfo : EIATTR_MERCURY_ISA_VERSION
	.align		4
        /*01c4*/ 	.byte	0x03, 0x5f
        /*01c6*/ 	.short	0x0000


	//----- nvinfo : EIATTR_COOP_GROUP_MASK_REGIDS
	.align		4
        /*01c8*/ 	.byte	0x04, 0x29
        /*01ca*/ 	.short	(.L_64 - .L_63)


	//   ....[0]....
.L_63:
        /*01cc*/ 	.word	0xffffffff


	//   ....[1]....
        /*01d0*/ 	.word	0xffffffff


	//   ....[2]....
        /*01d4*/ 	.word	0xffffffff


	//   ....[3]....
        /*01d8*/ 	.word	0xffffffff


	//   ....[4]....
        /*01dc*/ 	.word	0xffffffff


	//   ....[5]....
        /*01e0*/ 	.word	0xffffffff


	//   ....[6]....
        /*01e4*/ 	.word	0xffffffff


	//   ....[7]....
        /*01e8*/ 	.word	0xffffffff


	//----- nvinfo : EIATTR_COOP_GROUP_INSTR_OFFSETS
	.align		4
.L_64:
        /*01ec*/ 	.byte	0x04, 0x28
        /*01ee*/ 	.short	(.L_66 - .L_65)


	//   ....[0]....
.L_65:
        /*01f0*/ 	.word	0x00001d60


	//   ....[1]....
        /*01f4*/ 	.word	0x00001e60


	//   ....[2]....
        /*01f8*/ 	.word	0x00001e70


	//   ....[3]....
        /*01fc*/ 	.word	0x00001ea0


	//   ....[4]....
        /*0200*/ 	.word	0x00002a80


	//   ....[5]....
        /*0204*/ 	.word	0x00002a90


	//   ....[6]....
        /*0208*/ 	.word	0x00002b20


	//   ....[7]....
        /*020c*/ 	.word	0x00002b50


	//----- nvinfo : EIATTR_EXIT_INSTR_OFFSETS
	.align		4
.L_66:
        /*0210*/ 	.byte	0x04, 0x1c
        /*0212*/ 	.short	(.L_68 - .L_67)


	//   ....[0]....
.L_67:
        /*0214*/ 	.word	0x00003c10


	//   ....[1]....
        /*0218*/ 	.word	0x00003cb0


	//----- nvinfo : EIATTR_REQNTID
	.align		4
.L_68:
        /*021c*/ 	.byte	0x04, 0x10
        /*021e*/ 	.short	(.L_70 - .L_69)
.L_69:
        /*0220*/ 	.word	0x00000100
        /*0224*/ 	.word	0x00000001
        /*0228*/ 	.word	0x00000001
.L_70:


//--------------------- .nv.callgraph             --------------------------
	.section	.nv.callgraph,"",@"SHT_CUDA_CALLGRAPH"
	.align	4
	.sectionentsize	8
	.align		4
        /*0000*/ 	.word	0x00000000
	.align		4
        /*0004*/ 	.word	0xffffffff
	.align		4
        /*0008*/ 	.word	0x00000000
	.align		4
        /*000c*/ 	.word	0xfffffffe
	.align		4
        /*0010*/ 	.word	0x00000000
	.align		4
        /*0014*/ 	.word	0xfffffffd
	.align		4
        /*0018*/ 	.word	0x00000000
	.align		4
        /*001c*/ 	.word	0xfffffffc


//--------------------- .nv.rel.action            --------------------------
	.section	.nv.rel.action,"",@"SHT_CUDA_RELOCINFO"
	.align	8
	.sectionentsize	8
        /*0000*/ 	.byte	0x73, 0x00, 0x00, 0x00, 0x00, 0x00, 0x00, 0x00, 0x00, 0x00, 0x00, 0x11, 0x25, 0x00, 0x05, 0x36


//--------------------- .nv.constant4             --------------------------
	.section	.nv.constant4,"a",@progbits
	.align	8
	.align		8
.nv.constant4:
        /*0000*/ 	.dword	_$_str


//--------------------- .nv.constant0.attn_fwd    --------------------------
	.section	.nv.constant0.attn_fwd,"a",@progbits
	.sectionflags	@""
	.align	4
.nv.constant0.attn_fwd:
	.zero		488


//--------------------- .text.attn_fwd            --------------------------
	.section	.text.attn_fwd,"ax",@progbits
	.sectioninfo	@"SHI_REGISTERS=128"
	.align	128
        .global         attn_fwd
        .type           attn_fwd,@function
        .size           attn_fwd,(.L_x_3 - attn_fwd)
        .other          attn_fwd,@"STO_CUDA_ENTRY STV_DEFAULT"
attn_fwd:
.text.attn_fwd:
[----:B------:R-:W-:Y:S02]  /*0000*/  IMAD.MOV.U32 R1, RZ, RZ, c[0x0][0x28] ;  /* 0x00000a00ff017624 */ /* 0x000fe400078e00ff */
[----:B------:R-:W0:Y:S01]  /*0010*/  S2R R17, SR_CTAID.X ;  /* 0x0000000000117919 */ /* 0x000e220000002500 */
[----:B------:R-:W-:Y:S01]  /*0020*/  IMAD.MOV.U32 R33, RZ, RZ, c[0x0][0x198] ;  /* 0x00006600ff217624 */ /* 0x000fe200078e00ff */
[----:B------:R-:W-:Y:S02]  /*0030*/  ULDC.64 UR6, c[0x0][0x118] ;  /* 0x0000460000067ab9 */ /* 0x000fe40000000a00 */
[----:B------:R-:W1:Y:S04]  /*0040*/  S2R R122, SR_TID.X ;  /* 0x00000000007a7919 */ /* 0x000e680000002100 */
[----:B------:R-:W2:Y:S01]  /*0050*/  S2R R32, SR_CTAID.Y ;  /* 0x0000000000207919 */ /* 0x000ea20000002600 */
[----:B0-----:R-:W-:Y:S01]  /*0060*/  IMAD.SHL.U32 R17, R17, 0x80, RZ ;  /* 0x0000008011117824 */ /* 0x001fe200078e00ff */
[----:B-1----:R-:W-:-:S04]  /*0070*/  SHF.R.U32.HI R125, RZ, 0x7, R122 ;  /* 0x00000007ff7d7819 */ /* 0x002fc8000001167a */
[----:B------:R-:W-:Y:S01]  /*0080*/  LOP3.LUT R119, R17, 0x7f, R122, 0xf8, !PT ;  /* 0x0000007f11777812 */ /* 0x000fe200078ef87a */
[----:B--2---:R-:W-:Y:S01]  /*0090*/  IMAD R0, R32, c[0x0][0x190], RZ ;  /* 0x0000640020007a24 */ /* 0x004fe200078e02ff */
[----:B------:R-:W-:-:S03]  /*00a0*/  SGXT.U32 R125, R125, 0x1 ;  /* 0x000000017d7d781a */ /* 0x000fc60000000000 */
[----:B------:R-:W-:Y:S02]  /*00b0*/  IMAD R3, R119, c[0x0][0x194], RZ ;  /* 0x0000650077037a24 */ /* 0x000fe400078e02ff */
[C---:B------:R-:W-:Y:S02]  /*00c0*/  IMAD.SHL.U32 R2, R0.reuse, 0x2, RZ ;  /* 0x0000000200027824 */ /* 0x040fe400078e00ff */
[----:B------:R-:W-:Y:S02]  /*00d0*/  IMAD.SHL.U32 R5, R3, 0x2, RZ ;  /* 0x0000000203057824 */ /* 0x000fe400078e00ff */
[----:B------:R-:W-:Y:S02]  /*00e0*/  IMAD R6, R125, c[0x0][0x198], RZ ;  /* 0x000066007d067a24 */ /* 0x000fe400078e02ff */
[----:B------:R-:W-:Y:S01]  /*00f0*/  IMAD.HI R0, R0, 0x2, RZ ;  /* 0x0000000200007827 */ /* 0x000fe200078e02ff */
[----:B------:R-:W-:-:S03]  /*0100*/  IADD3 R29, P0, P1, R5, c[0x0][0x160], R2 ;  /* 0x00005800051d7a10 */ /* 0x000fc6000791e002 */
[----:B------:R-:W-:-:S04]  /*0110*/  IMAD.HI R3, R3, 0x2, RZ ;  /* 0x0000000203037827 */ /* 0x000fc800078e02ff */
[----:B------:R-:W-:Y:S01]  /*0120*/  IMAD R5, R33, 0x2, R6 ;  /* 0x0000000221057824 */ /* 0x000fe200078e0206 */
[----:B------:R-:W-:Y:S02]  /*0130*/  IADD3.X R31, R3, c[0x0][0x164], R0, P0, P1 ;  /* 0x00005900031f7a10 */ /* 0x000fe400007e2400 */
[CC--:B------:R-:W-:Y:S01]  /*0140*/  LEA R2, P0, R6.reuse, R29.reuse, 0x1 ;  /* 0x0000001d06027211 */ /* 0x0c0fe200078008ff */
[----:B------:R-:W-:Y:S01]  /*0150*/  IMAD R0, R33, 0x2, R5 ;  /* 0x0000000221007824 */ /* 0x000fe200078e0205 */
[----:B------:R-:W-:Y:S02]  /*0160*/  LEA R4, P1, R5, R29, 0x1 ;  /* 0x0000001d05047211 */ /* 0x000fe400078208ff */
[----:B------:R-:W-:Y:S01]  /*0170*/  LEA.HI.X.SX32 R3, R6, R31, 0x1, P0 ;  /* 0x0000001f06037211 */ /* 0x000fe200000f0eff */
[----:B------:R-:W-:Y:S01]  /*0180*/  IMAD R9, R33, 0x2, R0 ;  /* 0x0000000221097824 */ /* 0x000fe200078e0200 */
[C---:B------:R-:W-:Y:S02]  /*0190*/  LEA R6, P0, R0.reuse, R29, 0x1 ;  /* 0x0000001d00067211 */ /* 0x040fe400078008ff */
[-C--:B------:R-:W-:Y:S01]  /*01a0*/  LEA.HI.X.SX32 R5, R5, R31.reuse, 0x1, P1 ;  /* 0x0000001f05057211 */ /* 0x080fe200008f0eff */
[----:B------:R0:W2:Y:S01]  /*01b0*/  LDG.E.U16 R19, [R2.64] ;  /* 0x0000000602137981 */ /* 0x0000a2000c1e1500 */
[----:B------:R-:W-:-:S02]  /*01c0*/  LEA.HI.X.SX32 R7, R0, R31, 0x1, P0 ;  /* 0x0000001f00077211 */ /* 0x000fc400000f0eff */
[----:B------:R-:W-:Y:S01]  /*01d0*/  LEA R0, R33, R9, 0x1 ;  /* 0x0000000921007211 */ /* 0x000fe200078e08ff */
[----:B------:R1:W3:Y:S01]  /*01e0*/  LDG.E.U16 R20, [R4.64] ;  /* 0x0000000604147981 */ /* 0x0002e2000c1e1500 */
[-C--:B------:R-:W-:Y:S02]  /*01f0*/  LEA R8, P0, R9, R29.reuse, 0x1 ;  /* 0x0000001d09087211 */ /* 0x080fe400078008ff */
[C---:B------:R-:W-:Y:S01]  /*0200*/  LEA R10, P1, R0.reuse, R29, 0x1 ;  /* 0x0000001d000a7211 */ /* 0x040fe200078208ff */
[----:B------:R-:W-:Y:S01]  /*0210*/  IMAD R12, R33, 0x2, R0 ;  /* 0x00000002210c7824 */ /* 0x000fe200078e0200 */
[-C--:B------:R-:W-:Y:S01]  /*0220*/  LEA.HI.X.SX32 R9, R9, R31.reuse, 0x1, P0 ;  /* 0x0000001f09097211 */ /* 0x080fe200000f0eff */
[----:B------:R4:W5:Y:S01]  /*0230*/  LDG.E.U16 R22, [R6.64] ;  /* 0x0000000606167981 */ /* 0x000962000c1e1500 */
[----:B------:R-:W-:Y:S01]  /*0240*/  LEA.HI.X.SX32 R11, R0, R31, 0x1, P1 ;  /* 0x0000001f000b7211 */ /* 0x000fe200008f0eff */
[C---:B------:R-:W-:Y:S01]  /*0250*/  IMAD R0, R33.reuse, 0x2, R12 ;  /* 0x0000000221007824 */ /* 0x040fe200078e020c */
[C---:B0-----:R-:W-:Y:S01]  /*0260*/  LEA R2, P0, R12.reuse, R29, 0x1 ;  /* 0x0000001d0c027211 */ /* 0x041fe200078008ff */
[----:B------:R0:W3:Y:S02]  /*0270*/  LDG.E.U16 R23, [R8.64] ;  /* 0x0000000608177981 */ /* 0x0000e4000c1e1500 */
[C---:B------:R-:W-:Y:S01]  /*0280*/  IMAD R13, R33.reuse, 0x2, R0 ;  /* 0x00000002210d7824 */ /* 0x040fe200078e0200 */
[----:B------:R-:W-:Y:S01]  /*0290*/  LEA.HI.X.SX32 R3, R12, R31, 0x1, P0 ;  /* 0x0000001f0c037211 */ /* 0x000fe200000f0eff */
[----:B------:R0:W3:Y:S01]  /*02a0*/  LDG.E.U16 R21, [R10.64] ;  /* 0x000000060a157981 */ /* 0x0000e2000c1e1500 */
[----:B-1----:R-:W-:Y:S01]  /*02b0*/  LEA R4, P0, R0, R29, 0x1 ;  /* 0x0000001d00047211 */ /* 0x002fe200078008ff */
[----:B------:R-:W-:-:S02]  /*02c0*/  IMAD R12, R33, 0x2, R13 ;  /* 0x00000002210c7824 */ /* 0x000fc400078e020d */
[----:B------:R1:W5:Y:S01]  /*02d0*/  LDG.E.U16 R24, [R2.64] ;  /* 0x0000000602187981 */ /* 0x000362000c1e1500 */
[----:B------:R-:W-:Y:S01]  /*02e0*/  LEA.HI.X.SX32 R5, R0, R31, 0x1, P0 ;  /* 0x0000001f00057211 */ /* 0x000fe200000f0eff */
[----:B------:R-:W-:-:S04]  /*02f0*/  IMAD R0, R33, 0x2, R12 ;  /* 0x0000000221007824 */ /* 0x000fc800078e020c */
[----:B------:R-:W-:Y:S01]  /*0300*/  IMAD R16, R33, 0x2, R0 ;  /* 0x0000000221107824 */ /* 0x000fe200078e0200 */
[----:B----4-:R-:W-:Y:S01]  /*0310*/  LEA R6, P0, R13, R29, 0x1 ;  /* 0x0000001d0d067211 */ /* 0x010fe200078008ff */
[----:B------:R4:W5:Y:S02]  /*0320*/  LDG.E.U16 R25, [R4.64] ;  /* 0x0000000604197981 */ /* 0x000964000c1e1500 */
[----:B------:R-:W-:Y:S01]  /*0330*/  IMAD R18, R33, 0x2, R16 ;  /* 0x0000000221127824 */ /* 0x000fe200078e0210 */
[----:B------:R-:W-:Y:S02]  /*0340*/  LEA.HI.X.SX32 R7, R13, R31, 0x1, P0 ;  /* 0x0000001f0d077211 */ /* 0x000fe400000f0eff */
[C---:B0-----:R-:W-:Y:S02]  /*0350*/  LEA R10, P0, R0.reuse, R29, 0x1 ;  /* 0x0000001d000a7211 */ /* 0x041fe400078008ff */
[----:B------:R-:W-:Y:S01]  /*0360*/  LEA R13, R33, R18, 0x1 ;  /* 0x00000012210d7211 */ /* 0x000fe200078e08ff */
[----:B------:R0:W5:Y:S01]  /*0370*/  LDG.E.U16 R26, [R6.64] ;  /* 0x00000006061a7981 */ /* 0x000162000c1e1500 */
[----:B------:R-:W-:-:S02]  /*0380*/  LEA.HI.X.SX32 R11, R0, R31, 0x1, P0 ;  /* 0x0000001f000b7211 */ /* 0x000fc400000f0eff */
[----:B------:R-:W-:Y:S01]  /*0390*/  LEA R8, P1, R12, R29, 0x1 ;  /* 0x0000001d0c087211 */ /* 0x000fe200078208ff */
[----:B------:R-:W-:-:S03]  /*03a0*/  IMAD R0, R33, 0x2, R13 ;  /* 0x0000000221007824 */ /* 0x000fc600078e020d */
[----:B------:R-:W-:Y:S01]  /*03b0*/  LEA.HI.X.SX32 R9, R12, R31, 0x1, P1 ;  /* 0x0000001f0c097211 */ /* 0x000fe200008f0eff */
[----:B----4-:R-:W-:Y:S01]  /*03c0*/  IMAD R5, R33, 0x2, R0 ;  /* 0x0000000221057824 */ /* 0x010fe200078e0200 */
[CC--:B------:R-:W-:Y:S01]  /*03d0*/  LEA R12, P0, R13.reuse, R29.reuse, 0x1 ;  /* 0x0000001d0d0c7211 */ /* 0x0c0fe200078008ff */
[----:B------:R4:W5:Y:S01]  /*03e0*/  LDG.E.U16 R11, [R10.64] ;  /* 0x000000060a0b7981 */ /* 0x000962000c1e1500 */
[C---:B------:R-:W-:Y:S02]  /*03f0*/  LEA R14, P1, R0.reuse, R29, 0x1 ;  /* 0x0000001d000e7211 */ /* 0x040fe400078208ff */
[-C--:B------:R-:W-:Y:S01]  /*0400*/  LEA.HI.X.SX32 R13, R13, R31.reuse, 0x1, P0 ;  /* 0x0000001f0d0d7211 */ /* 0x080fe200000f0eff */
[----:B------:R4:W5:Y:S01]  /*0410*/  LDG.E.U16 R27, [R8.64] ;  /* 0x00000006081b7981 */ /* 0x000962000c1e1500 */
[----:B------:R-:W-:Y:S01]  /*0420*/  LEA.HI.X.SX32 R15, R0, R31, 0x1, P1 ;  /* 0x0000001f000f7211 */ /* 0x000fe200008f0eff */
[----:B------:R-:W-:Y:S01]  /*0430*/  IMAD R0, R33, 0x2, R5 ;  /* 0x0000000221007824 */ /* 0x000fe200078e0205 */
[-C--:B-1----:R-:W-:Y:S01]  /*0440*/  LEA R2, P0, R16, R29.reuse, 0x1 ;  /* 0x0000001d10027211 */ /* 0x082fe200078008ff */
[----:B------:R1:W5:Y:S01]  /*0450*/  LDG.E.U16 R12, [R12.64] ;  /* 0x000000060c0c7981 */ /* 0x000362000c1e1500 */
[----:B0-----:R-:W-:-:S02]  /*0460*/  LEA R6, P1, R5, R29, 0x1 ;  /* 0x0000001d05067211 */ /* 0x001fc400078208ff */
[-C--:B------:R-:W-:Y:S01]  /*0470*/  LEA.HI.X.SX32 R3, R16, R31.reuse, 0x1, P0 ;  /* 0x0000001f10037211 */ /* 0x080fe200000f0eff */
[----:B------:R-:W5:Y:S01]  /*0480*/  LDG.E.U16 R14, [R14.64] ;  /* 0x000000060e0e7981 */ /* 0x000f62000c1e1500 */
[----:B------:R-:W-:Y:S02]  /*0490*/  LEA.HI.X.SX32 R7, R5, R31, 0x1, P1 ;  /* 0x0000001f05077211 */ /* 0x000fe400008f0eff */
[-C--:B------:R-:W-:Y:S01]  /*04a0*/  LEA R4, P0, R18, R29.reuse, 0x1 ;  /* 0x0000001d12047211 */ /* 0x080fe200078008ff */
[----:B------:R0:W5:Y:S01]  /*04b0*/  LDG.E.U16 R2, [R2.64] ;  /* 0x0000000602027981 */ /* 0x000162000c1e1500 */
[----:B----4-:R-:W-:Y:S02]  /*04c0*/  LEA R8, P1, R0, R29, 0x1 ;  /* 0x0000001d00087211 */ /* 0x010fe400078208ff */
[-C--:B------:R-:W-:Y:S01]  /*04d0*/  LEA.HI.X.SX32 R5, R18, R31.reuse, 0x1, P0 ;  /* 0x0000001f12057211 */ /* 0x080fe200000f0eff */
[----:B------:R-:W4:Y:S01]  /*04e0*/  LDG.E.U16 R6, [R6.64] ;  /* 0x0000000606067981 */ /* 0x000f22000c1e1500 */
[----:B------:R-:W-:-:S03]  /*04f0*/  LEA.HI.X.SX32 R9, R0, R31, 0x1, P1 ;  /* 0x0000001f00097211 */ /* 0x000fc600008f0eff */
[----:B------:R0:W4:Y:S04]  /*0500*/  LDG.E.U16 R4, [R4.64] ;  /* 0x0000000604047981 */ /* 0x000128000c1e1500 */
[----:B------:R0:W4:Y:S01]  /*0510*/  LDG.E.U16 R8, [R8.64] ;  /* 0x0000000608087981 */ /* 0x000122000c1e1500 */
[----:B------:R-:W-:Y:S02]  /*0520*/  LOP3.LUT R0, R122, 0x7f, RZ, 0xc0, !PT ;  /* 0x0000007f7a007812 */ /* 0x000fe400078ec0ff */
[----:B------:R-:W-:-:S03]  /*0530*/  SHF.R.S32.HI R10, RZ, 0x7, R122 ;  /* 0x00000007ff0a7819 */ /* 0x000fc6000001147a */
[----:B-1----:R-:W-:Y:S01]  /*0540*/  IMAD.SHL.U32 R13, R0, 0x2, RZ ;  /* 0x00000002000d7824 */ /* 0x002fe200078e00ff */
[----:B------:R-:W-:-:S04]  /*0550*/  SGXT R10, R10, 0x1 ;  /* 0x000000010a0a781a */ /* 0x000fc80000000200 */
[----:B------:R-:W-:-:S04]  /*0560*/  LOP3.LUT R10, R13, 0x110, R10, 0x78, !PT ;  /* 0x000001100d0a7812 */ /* 0x000fc800078e780a */
[C---:B------:R-:W-:Y:S02]  /*0570*/  LOP3.LUT R13, R10.reuse, 0x20, RZ, 0x3c, !PT ;  /* 0x000000200a0d7812 */ /* 0x040fe400078e3cff */
[C---:B0-----:R-:W-:Y:S02]  /*0580*/  LOP3.LUT R3, R10.reuse, 0x40, RZ, 0x3c, !PT ;  /* 0x000000400a037812 */ /* 0x041fe400078e3cff */
[----:B------:R-:W-:Y:S02]  /*0590*/  LOP3.LUT R5, R10, 0x60, RZ, 0x3c, !PT ;  /* 0x000000600a057812 */ /* 0x000fe400078e3cff */
[----:B------:R-:W-:-:S04]  /*05a0*/  IADD3 R123, R17, 0x80, RZ ;  /* 0x00000080117b7810 */ /* 0x000fc80007ffe0ff */
[----:B------:R-:W-:Y:S01]  /*05b0*/  ISETP.GE.AND P0, PT, R123, 0x1, PT ;  /* 0x000000017b00780c */ /* 0x000fe20003f06270 */
[----:B------:R-:W-:Y:S01]  /*05c0*/  IMAD.MOV.U32 R9, RZ, RZ, 0x3f800000 ;  /* 0x3f800000ff097424 */ /* 0x000fe200078e00ff */
[----:B------:R-:W-:Y:S01]  /*05d0*/  CS2R R52, SRZ ;  /* 0x0000000000347805 */ /* 0x000fe2000001ff00 */
[----:B------:R-:W-:Y:S01]  /*05e0*/  IMAD.MOV.U32 R0, RZ, RZ, 0x3f800000 ;  /* 0x3f800000ff007424 */ /* 0x000fe200078e00ff */
[----:B------:R-:W-:Y:S01]  /*05f0*/  CS2R R54, SRZ ;  /* 0x0000000000367805 */ /* 0x000fe2000001ff00 */
[----:B------:R-:W-:Y:S01]  /*0600*/  CS2R R40, SRZ ;  /* 0x0000000000287805 */ /* 0x000fe2000001ff00 */
[----:B------:R-:W-:Y:S01]  /*0610*/  CS2R R42, SRZ ;  /* 0x00000000002a7805 */ /* 0x000fe2000001ff00 */
[----:B------:R-:W-:Y:S01]  /*0620*/  CS2R R48, SRZ ;  /* 0x0000000000307805 */ /* 0x000fe2000001ff00 */
[----:B------:R-:W-:Y:S01]  /*0630*/  CS2R R50, SRZ ;  /* 0x0000000000327805 */ /* 0x000fe2000001ff00 */
[----:B------:R-:W-:Y:S01]  /*0640*/  CS2R R44, SRZ ;  /* 0x00000000002c7805 */ /* 0x000fe2000001ff00 */
[----:B------:R-:W-:Y:S01]  /*0650*/  CS2R R46, SRZ ;  /* 0x00000000002e7805 */ /* 0x000fe2000001ff00 */
[C---:B------:R-:W-:Y:S01]  /*0660*/  LOP3.LUT R34, R122.reuse, 0xe0, RZ, 0xc0, !PT ;  /* 0x000000e07a227812 */ /* 0x040fe200078ec0ff */
[C---:B------:R-:W-:Y:S01]  /*0670*/  IMAD.SHL.U32 R28, R122.reuse, 0x2, RZ ;  /* 0x000000027a1c7824 */ /* 0x040fe200078e00ff */
[C---:B------:R-:W-:Y:S01]  /*0680*/  LOP3.LUT R124, R122.reuse, 0x3, RZ, 0xc0, !PT ;  /* 0x000000037a7c7812 */ /* 0x040fe200078ec0ff */
[----:B------:R-:W-:Y:S01]  /*0690*/  IMAD.SHL.U32 R30, R122, 0x8, RZ ;  /* 0x000000087a1e7824 */ /* 0x000fe200078e00ff */
[----:B--2---:R-:W-:Y:S04]  /*06a0*/  STS.U16 [R10], R19 ;  /* 0x000000130a007388 */ /* 0x004fe80000000400 */
[----:B---3--:R0:W-:Y:S02]  /*06b0*/  STS.U16 [R10+0x800], R21 ;  /* 0x000800150a007388 */ /* 0x0081e40000000400 */
[----:B0-----:R-:W-:-:S02]  /*06c0*/  IMAD.MOV.U32 R21, RZ, RZ, -0x800000 ;  /* 0xff800000ff157424 */ /* 0x001fc400078e00ff */
[----:B-----5:R-:W-:Y:S04]  /*06d0*/  STS.U16 [R10+0x1000], R27 ;  /* 0x0010001b0a007388 */ /* 0x020fe80000000400 */
[----:B------:R-:W-:Y:S04]  /*06e0*/  STS.U16 [R10+0x1800], R12 ;  /* 0x0018000c0a007388 */ /* 0x000fe80000000400 */
[----:B------:R0:W-:Y:S04]  /*06f0*/  STS.U16 [R13+0x200], R20 ;  /* 0x000200140d007388 */ /* 0x0001e80000000400 */
[----:B------:R1:W-:Y:S04]  /*0700*/  STS.U16 [R13+0xa00], R24 ;  /* 0x000a00180d007388 */ /* 0x0003e80000000400 */
[----:B------:R1:W-:Y:S04]  /*0710*/  STS.U16 [R13+0x1200], R11 ;  /* 0x0012000b0d007388 */ /* 0x0003e80000000400 */
[----:B------:R1:W-:Y:S04]  /*0720*/  STS.U16 [R13+0x1a00], R14 ;  /* 0x001a000e0d007388 */ /* 0x0003e80000000400 */
[----:B------:R1:W-:Y:S04]  /*0730*/  STS.U16 [R3+0x400], R22 ;  /* 0x0004001603007388 */ /* 0x0003e80000000400 */
[----:B------:R1:W-:Y:S04]  /*0740*/  STS.U16 [R3+0xc00], R25 ;  /* 0x000c001903007388 */ /* 0x0003e80000000400 */
[----:B------:R1:W-:Y:S04]  /*0750*/  STS.U16 [R3+0x1400], R2 ;  /* 0x0014000203007388 */ /* 0x0003e80000000400 */
[----:B----4-:R1:W-:Y:S04]  /*0760*/  STS.U16 [R3+0x1c00], R6 ;  /* 0x001c000603007388 */ /* 0x0103e80000000400 */
[----:B------:R1:W-:Y:S04]  /*0770*/  STS.U16 [R5+0x600], R23 ;  /* 0x0006001705007388 */ /* 0x0003e80000000400 */
[----:B------:R1:W-:Y:S04]  /*0780*/  STS.U16 [R5+0xe00], R26 ;  /* 0x000e001a05007388 */ /* 0x0003e80000000400 */
[----:B------:R1:W-:Y:S04]  /*0790*/  STS.U16 [R5+0x1600], R4 ;  /* 0x0016000405007388 */ /* 0x0003e80000000400 */
[----:B------:R1:W-:Y:S01]  /*07a0*/  STS.U16 [R5+0x1e00], R8 ;  /* 0x001e000805007388 */ /* 0x0003e20000000400 */
[----:B0-----:R-:W-:Y:S01]  /*07b0*/  MOV R20, 0xff800000 ;  /* 0xff80000000147802 */ /* 0x001fe20000000f00 */
[----:B------:R-:W-:Y:S05]  /*07c0*/  @!P0 BRA `(.L_x_0) ;  /* 0x000024c000008947 */ /* 0x000fea0003800000 */
[C---:B------:R-:W-:Y:S01]  /*07d0*/  LOP3.LUT R20, R122.reuse, 0x7, RZ, 0xc0, !PT ;  /* 0x000000077a147812 */ /* 0x040fe200078ec0ff */
[----:B------:R-:W-:Y:S01]  /*07e0*/  IMAD.SHL.U32 R7, R122, 0x80, RZ ;  /* 0x000000807a077824 */ /* 0x000fe200078e00ff */
[----:B------:R-:W-:Y:S01]  /*07f0*/  SHF.R.U32.HI R0, RZ, 0x2, R122 ;  /* 0x00000002ff007819 */ /* 0x000fe2000001167a */
[----:B------:R-:W-:Y:S01]  /*0800*/  IMAD.MOV.U32 R19, RZ, RZ, c[0x0][0x1b8] ;  /* 0x00006e00ff137624 */ /* 0x000fe200078e00ff */
[----:B-1----:R-:W-:Y:S01]  /*0810*/  LOP3.LUT R3, R28, 0x10, RZ, 0xc0, !PT ;  /* 0x000000101c037812 */ /* 0x002fe200078ec0ff */
[----:B------:R-:W-:Y:S01]  /*0820*/  IMAD R5, R20, 0x110, RZ ;  /* 0x0000011014057824 */ /* 0x000fe200078e02ff */
[----:B------:R-:W-:Y:S01]  /*0830*/  SHF.R.U32.HI R4, RZ, 0x1, R34 ;  /* 0x00000001ff047819 */ /* 0x000fe20000011622 */
[----:B------:R-:W-:Y:S01]  /*0840*/  CS2R R52, SRZ ;  /* 0x0000000000347805 */ /* 0x000fe2000001ff00 */
[----:B------:R-:W-:Y:S01]  /*0850*/  SGXT.U32 R0, R0, 0x3 ;  /* 0x000000030000781a */ /* 0x000fe20000000000 */
[----:B------:R-:W-:Y:S01]  /*0860*/  CS2R R54, SRZ ;  /* 0x0000000000367805 */ /* 0x000fe2000001ff00 */
[----:B------:R-:W-:Y:S01]  /*0870*/  LOP3.LUT R6, R3, 0xe0, R122, 0xf8, !PT ;  /* 0x000000e003067812 */ /* 0x000fe200078ef87a */
[----:B------:R-:W-:Y:S01]  /*0880*/  CS2R R40, SRZ ;  /* 0x0000000000287805 */ /* 0x000fe2000001ff00 */
[C---:B------:R-:W-:Y:S01]  /*0890*/  LOP3.LUT R2, R122.reuse, 0x1f, RZ, 0xc0, !PT ;  /* 0x0000001f7a027812 */ /* 0x040fe200078ec0ff */
[----:B------:R-:W-:Y:S01]  /*08a0*/  CS2R R42, SRZ ;  /* 0x00000000002a7805 */ /* 0x000fe2000001ff00 */
[----:B------:R-:W-:Y:S01]  /*08b0*/  LOP3.LUT R3, R122, 0x3f, RZ, 0xc0, !PT ;  /* 0x0000003f7a037812 */ /* 0x000fe200078ec0ff */
[----:B------:R-:W-:Y:S01]  /*08c0*/  CS2R R48, SRZ ;  /* 0x0000000000307805 */ /* 0x000fe2000001ff00 */
[----:B------:R-:W-:Y:S01]  /*08d0*/  LOP3.LUT R4, R17, R4, R0, 0xfe, !PT ;  /* 0x0000000411047212 */ /* 0x000fe200078efe00 */
[----:B------:R-:W-:Y:S01]  /*08e0*/  IMAD R0, R32, c[0x0][0x1a0], RZ ;  /* 0x0000680020007a24 */ /* 0x000fe200078e02ff */
[----:B------:R-:W-:Y:S01]  /*08f0*/  LOP3.LUT R12, R5, R6, RZ, 0x3c, !PT ;  /* 0x00000006050c7212 */ /* 0x000fe200078e3cff */
[----:B------:R-:W-:Y:S01]  /*0900*/  IMAD R6, R2, c[0x0][0x1a8], RZ ;  /* 0x00006a0002067a24 */ /* 0x000fe200078e02ff */
[--C-:B------:R-:W-:Y:S01]  /*0910*/  SHF.R.U32.HI R11, RZ, 0x5, R122.reuse ;  /* 0x00000005ff0b7819 */ /* 0x100fe2000001167a */
[----:B------:R-:W-:Y:S01]  /*0920*/  IMAD R9, R3, c[0x0][0x1b4], RZ ;  /* 0x00006d0003097a24 */ /* 0x000fe200078e02ff */
[----:B------:R-:W-:Y:S01]  /*0930*/  LOP3.LUT R7, R7, 0x800, RZ, 0xc0, !PT ;  /* 0x0000080007077812 */ /* 0x000fe200078ec0ff */
[----:B------:R-:W-:Y:S01]  /*0940*/  IMAD R2, R32, c[0x0][0x1b0], RZ ;  /* 0x00006c0020027a24 */ /* 0x000fe200078e02ff */
[----:B------:R-:W-:Y:S01]  /*0950*/  CS2R R50, SRZ ;  /* 0x0000000000327805 */ /* 0x000fe2000001ff00 */
[----:B------:R-:W-:Y:S01]  /*0960*/  IMAD.SHL.U32 R3, R0, 0x2, RZ ;  /* 0x0000000200037824 */ /* 0x000fe200078e00ff */
[----:B------:R-:W-:Y:S01]  /*0970*/  CS2R R44, SRZ ;  /* 0x00000000002c7805 */ /* 0x000fe2000001ff00 */
[----:B------:R-:W-:Y:S01]  /*0980*/  IMAD.SHL.U32 R8, R6, 0x2, RZ ;  /* 0x0000000206087824 */ /* 0x000fe200078e00ff */
[----:B------:R-:W-:Y:S01]  /*0990*/  CS2R R46, SRZ ;  /* 0x00000000002e7805 */ /* 0x000fe2000001ff00 */
[----:B------:R-:W-:Y:S01]  /*09a0*/  IMAD.SHL.U32 R5, R2, 0x2, RZ ;  /* 0x0000000202057824 */ /* 0x000fe200078e00ff */
[----:B------:R-:W-:Y:S01]  /*09b0*/  LOP3.LUT R118, R4, 0x8, RZ, 0xfc, !PT ;  /* 0x0000000804767812 */ /* 0x000fe200078efcff */
[----:B------:R-:W-:Y:S01]  /*09c0*/  IMAD.SHL.U32 R10, R9, 0x2, RZ ;  /* 0x00000002090a7824 */ /* 0x000fe200078e00ff */
[----:B------:R-:W-:Y:S01]  /*09d0*/  IADD3 R103, P0, P1, R8, c[0x0][0x168], R3 ;  /* 0x00005a0008677a10 */ /* 0x000fe2000791e003 */
[----:B------:R-:W-:Y:S01]  /*09e0*/  IMAD.MOV.U32 R17, RZ, RZ, c[0x0][0x1a4] ;  /* 0x00006900ff117624 */ /* 0x000fe200078e00ff */
[----:B------:R-:W-:Y:S01]  /*09f0*/  SGXT.U32 R3, R11, 0x3 ;  /* 0x000000030b03781a */ /* 0x000fe20000000000 */
[----:B------:R-:W-:Y:S01]  /*0a00*/  IMAD.HI R6, R6, 0x2, RZ ;  /* 0x0000000206067827 */ /* 0x000fe200078e02ff */
[----:B------:R-:W-:Y:S01]  /*0a10*/  IADD3 R80, P2, P3, R10, c[0x0][0x170], R5 ;  /* 0x00005c000a507a10 */ /* 0x000fe20007b5e005 */
[----:B------:R-:W-:Y:S01]  /*0a20*/  UMOV UR4, URZ ;  /* 0x0000003f00047c82 */ /* 0x000fe20008000000 */
[----:B------:R-:W-:Y:S01]  /*0a30*/  SHF.R.U32.HI R8, RZ, 0x6, R122 ;  /* 0x00000006ff087819 */ /* 0x000fe2000001167a */
[----:B------:R-:W-:Y:S01]  /*0a40*/  IMAD.HI R9, R9, 0x2, RZ ;  /* 0x0000000209097827 */ /* 0x000fe200078e02ff */
[----:B------:R-:W-:Y:S01]  /*0a50*/  IADD3 R5, R7, R12, RZ ;  /* 0x0000000c07057210 */ /* 0x000fe20007ffe0ff */
[----:B------:R-:W-:-:S02]  /*0a60*/  UMOV UR5, URZ ;  /* 0x0000003f00057c82 */ /* 0x000fc40008000000 */
[----:B------:R-:W-:Y:S02]  /*0a70*/  IMAD R7, R3, c[0x0][0x1a4], RZ ;  /* 0x0000690003077a24 */ /* 0x000fe400078e02ff */
[----:B------:R-:W-:Y:S01]  /*0a80*/  IMAD.HI R3, R0, 0x2, RZ ;  /* 0x0000000200037827 */ /* 0x000fe200078e02ff */
[----:B------:R-:W-:-:S03]  /*0a90*/  SGXT.U32 R0, R8, 0x2 ;  /* 0x000000020800781a */ /* 0x000fc60000000000 */
[----:B------:R-:W-:Y:S01]  /*0aa0*/  IMAD.HI R8, R2, 0x2, RZ ;  /* 0x0000000202087827 */ /* 0x000fe200078e02ff */
[----:B------:R-:W-:Y:S02]  /*0ab0*/  IADD3.X R13, R6, c[0x0][0x16c], R3, P0, P1 ;  /* 0x00005b00060d7a10 */ /* 0x000fe400007e2403 */
[----:B------:R-:W-:Y:S01]  /*0ac0*/  LEA R116, P1, R7, R103, 0x1 ;  /* 0x0000006707747211 */ /* 0x000fe200078208ff */
[----:B------:R-:W-:Y:S01]  /*0ad0*/  IMAD R2, R17, 0x8, R7 ;  /* 0x0000000811027824 */ /* 0x000fe200078e0207 */
[----:B------:R-:W-:Y:S01]  /*0ae0*/  IADD3.X R21, R9, c[0x0][0x174], R8, P2, P3 ;  /* 0x00005d0009157a10 */ /* 0x000fe200017e6408 */
[----:B------:R-:W-:Y:S01]  /*0af0*/  IMAD R10, R0, c[0x0][0x1b8], RZ ;  /* 0x00006e00000a7a24 */ /* 0x000fe200078e02ff */
[----:B------:R-:W-:Y:S01]  /*0b00*/  LEA.HI.X.SX32 R117, R7, R13, 0x1, P1 ;  /* 0x0000000d07757211 */ /* 0x000fe200008f0eff */
[----:B------:R-:W-:Y:S01]  /*0b10*/  IMAD R0, R17, 0x8, R2 ;  /* 0x0000000811007824 */ /* 0x000fe200078e0202 */
[----:B------:R-:W-:Y:S01]  /*0b20*/  LEA R114, P2, R2, R103, 0x1 ;  /* 0x0000006702727211 */ /* 0x000fe200078408ff */
[----:B------:R-:W-:Y:S01]  /*0b30*/  IMAD R8, R19, 0x4, R10 ;  /* 0x0000000413087824 */ /* 0x000fe200078e020a */
[----:B------:R-:W-:Y:S01]  /*0b40*/  LEA R100, P0, R10, R80, 0x1 ;  /* 0x000000500a647211 */ /* 0x000fe200078008ff */
[----:B------:R-:W-:Y:S01]  /*0b50*/  IMAD R3, R17, 0x8, R0 ;  /* 0x0000000811037824 */ /* 0x000fe200078e0200 */
[----:B------:R-:W-:-:S02]  /*0b60*/  LEA.HI.X.SX32 R115, R2, R13, 0x1, P2 ;  /* 0x0000000d02737211 */ /* 0x000fc400010f0eff */
[C---:B------:R-:W-:Y:S01]  /*0b70*/  LEA R112, P1, R0.reuse, R103, 0x1 ;  /* 0x0000006700707211 */ /* 0x040fe200078208ff */
[----:B------:R-:W-:Y:S01]  /*0b80*/  IMAD R6, R17, 0x8, R3 ;  /* 0x0000000811067824 */ /* 0x000fe200078e0203 */
[----:B------:R-:W-:Y:S02]  /*0b90*/  LEA R9, R19, R8, 0x2 ;  /* 0x0000000813097211 */ /* 0x000fe400078e10ff */
[----:B------:R-:W-:Y:S01]  /*0ba0*/  LEA.HI.X.SX32 R113, R0, R13, 0x1, P1 ;  /* 0x0000000d00717211 */ /* 0x000fe200008f0eff */
[----:B------:R-:W-:Y:S01]  /*0bb0*/  IMAD R2, R17, 0x8, R6 ;  /* 0x0000000811027824 */ /* 0x000fe200078e0206 */
[-C--:B------:R-:W-:Y:S01]  /*0bc0*/  LEA R110, P2, R3, R103.reuse, 0x1 ;  /* 0x00000067036e7211 */ /* 0x080fe200078408ff */
[----:B------:R-:W-:Y:S01]  /*0bd0*/  IMAD R11, R19, 0x4, R9 ;  /* 0x00000004130b7824 */ /* 0x000fe200078e0209 */
[----:B------:R-:W-:Y:S01]  /*0be0*/  LEA R108, P1, R6, R103, 0x1 ;  /* 0x00000067066c7211 */ /* 0x000fe200078208ff */
[----:B------:R-:W-:Y:S01]  /*0bf0*/  IMAD R7, R17, 0x8, R2 ;  /* 0x0000000811077824 */ /* 0x000fe200078e0202 */
[----:B------:R-:W-:Y:S01]  /*0c00*/  LEA.HI.X.SX32 R111, R3, R13, 0x1, P2 ;  /* 0x0000000d036f7211 */ /* 0x000fe200010f0eff */
[----:B------:R-:W-:Y:S01]  /*0c10*/  IMAD R15, R19, 0x4, R11 ;  /* 0x00000004130f7824 */ /* 0x000fe200078e020b */
[-C--:B------:R-:W-:Y:S01]  /*0c20*/  LEA R106, P2, R2, R103.reuse, 0x1 ;  /* 0x00000067026a7211 */ /* 0x080fe200078408ff */
[----:B------:R-:W-:Y:S01]  /*0c30*/  IMAD R0, R17, 0x8, R7 ;  /* 0x0000000811007824 */ /* 0x000fe200078e0207 */
[----:B------:R-:W-:-:S02]  /*0c40*/  LEA R104, P3, R7, R103, 0x1 ;  /* 0x0000006707687211 */ /* 0x000fc400078608ff */
[----:B------:R-:W-:Y:S02]  /*0c50*/  LEA.HI.X.SX32 R109, R6, R13, 0x1, P1 ;  /* 0x0000000d066d7211 */ /* 0x000fe400008f0eff */
[C---:B------:R-:W-:Y:S02]  /*0c60*/  LEA R102, P4, R0.reuse, R103, 0x1 ;  /* 0x0000006700667211 */ /* 0x040fe400078808ff */
[-C--:B------:R-:W-:Y:S02]  /*0c70*/  LEA.HI.X.SX32 R105, R7, R13.reuse, 0x1, P3 ;  /* 0x0000000d07697211 */ /* 0x080fe400018f0eff */
[-C--:B------:R-:W-:Y:S01]  /*0c80*/  LEA.HI.X.SX32 R103, R0, R13.reuse, 0x1, P4 ;  /* 0x0000000d00677211 */ /* 0x080fe200020f0eff */
[C---:B------:R-:W-:Y:S01]  /*0c90*/  IMAD R0, R19.reuse, 0x4, R15 ;  /* 0x0000000413007824 */ /* 0x040fe200078e020f */
[----:B------:R-:W-:Y:S02]  /*0ca0*/  LEA.HI.X.SX32 R107, R2, R13, 0x1, P2 ;  /* 0x0000000d026b7211 */ /* 0x000fe400010f0eff */
[----:B------:R-:W-:Y:S01]  /*0cb0*/  LEA R98, P1, R8, R80, 0x1 ;  /* 0x0000005008627211 */ /* 0x000fe200078208ff */
[----:B------:R-:W-:Y:S01]  /*0cc0*/  IMAD R2, R19, 0x4, R0 ;  /* 0x0000000413027824 */ /* 0x000fe200078e0200 */
[----:B------:R-:W-:-:S02]  /*0cd0*/  LOP3.LUT R7, R30, 0x30, RZ, 0xc0, !PT ;  /* 0x000000301e077812 */ /* 0x000fc400078ec0ff */
[-C--:B------:R-:W-:Y:S01]  /*0ce0*/  LEA.HI.X.SX32 R101, R10, R21.reuse, 0x1, P0 ;  /* 0x000000150a657211 */ /* 0x080fe200000f0eff */
[----:B------:R-:W-:Y:S01]  /*0cf0*/  IMAD.MOV.U32 R10, RZ, RZ, -0x800000 ;  /* 0xff800000ff0a7424 */ /* 0x000fe200078e00ff */
[----:B------:R-:W-:Y:S02]  /*0d00*/  LOP3.LUT R6, R122, 0xc0, RZ, 0xc0, !PT ;  /* 0x000000c07a067812 */ /* 0x000fe400078ec0ff */
[-C--:B------:R-:W-:Y:S02]  /*0d10*/  LEA R96, P0, R9, R80.reuse, 0x1 ;  /* 0x0000005009607211 */ /* 0x080fe400078008ff */
[----:B------:R-:W-:Y:S02]  /*0d20*/  LEA R12, P2, R11, R80, 0x1 ;  /* 0x000000500b0c7211 */ /* 0x000fe400078408ff */
[----:B------:R-:W-:Y:S01]  /*0d30*/  LEA.HI.X.SX32 R99, R8, R21, 0x1, P1 ;  /* 0x0000001508637211 */ /* 0x000fe200008f0eff */
[C---:B------:R-:W-:Y:S01]  /*0d40*/  IMAD R8, R20.reuse, 0x40, R7 ;  /* 0x0000004014087824 */ /* 0x040fe200078e0207 */
[----:B------:R-:W-:Y:S01]  /*0d50*/  LEA R3, R19, R2, 0x2 ;  /* 0x0000000213037211 */ /* 0x000fe200078e10ff */
[----:B------:R-:W-:Y:S01]  /*0d60*/  IMAD R7, R20, 0x90, RZ ;  /* 0x0000009014077824 */ /* 0x000fe200078e02ff */
[----:B------:R-:W-:-:S02]  /*0d70*/  SHF.R.U32.HI R6, RZ, 0x2, R6 ;  /* 0x00000002ff067819 */ /* 0x000fc40000011606 */
[-C--:B------:R-:W-:Y:S01]  /*0d80*/  LEA.HI.X.SX32 R97, R9, R21.reuse, 0x1, P0 ;  /* 0x0000001509617211 */ /* 0x080fe200000f0eff */
[----:B------:R-:W-:Y:S01]  /*0d90*/  IMAD.MOV.U32 R9, RZ, RZ, 0x3f800000 ;  /* 0x3f800000ff097424 */ /* 0x000fe200078e00ff */
[----:B------:R-:W-:Y:S01]  /*0da0*/  LEA.HI.X.SX32 R13, R11, R21, 0x1, P2 ;  /* 0x000000150b0d7211 */ /* 0x000fe200010f0eff */
[----:B------:R-:W-:Y:S01]  /*0db0*/  IMAD.MOV.U32 R11, RZ, RZ, -0x800000 ;  /* 0xff800000ff0b7424 */ /* 0x000fe200078e00ff */
[-C--:B------:R-:W-:Y:S02]  /*0dc0*/  LEA R14, P0, R15, R80.reuse, 0x1 ;  /* 0x000000500f0e7211 */ /* 0x080fe400078008ff */
[-C--:B------:R-:W-:Y:S02]  /*0dd0*/  LEA R16, P1, R0, R80.reuse, 0x1 ;  /* 0x0000005000107211 */ /* 0x080fe400078208ff */
[-C--:B------:R-:W-:Y:S02]  /*0de0*/  LEA R18, P2, R2, R80.reuse, 0x1 ;  /* 0x0000005002127211 */ /* 0x080fe400078408ff */
[----:B------:R-:W-:-:S02]  /*0df0*/  LEA R80, P3, R3, R80, 0x1 ;  /* 0x0000005003507211 */ /* 0x000fc400078608ff */
[--C-:B------:R-:W-:Y:S02]  /*0e00*/  LOP3.LUT R6, R6, 0x1fe, R28.reuse, 0x78, !PT ;  /* 0x000001fe06067812 */ /* 0x100fe400078e781c */
[--C-:B------:R-:W-:Y:S02]  /*0e10*/  LOP3.LUT R7, R7, 0x30, R28.reuse, 0x78, !PT ;  /* 0x0000003007077812 */ /* 0x100fe400078e781c */
[-C--:B------:R-:W-:Y:S01]  /*0e20*/  LEA.HI.X.SX32 R17, R0, R21.reuse, 0x1, P1 ;  /* 0x0000001500117211 */ /* 0x080fe200008f0eff */
[----:B------:R-:W-:Y:S01]  /*0e30*/  IMAD.MOV.U32 R0, RZ, RZ, 0x3f800000 ;  /* 0x3f800000ff007424 */ /* 0x000fe200078e00ff */
[-C--:B------:R-:W-:Y:S02]  /*0e40*/  LEA.HI.X.SX32 R19, R2, R21.reuse, 0x1, P2 ;  /* 0x0000001502137211 */ /* 0x080fe400010f0eff */
[-C--:B------:R-:W-:Y:S02]  /*0e50*/  LEA.HI.X.SX32 R81, R3, R21.reuse, 0x1, P3 ;  /* 0x0000001503517211 */ /* 0x080fe400018f0eff */
[----:B------:R-:W-:Y:S01]  /*0e60*/  LEA.HI.X.SX32 R15, R15, R21, 0x1, P0 ;  /* 0x000000150f0f7211 */ /* 0x000fe200000f0eff */
[----:B------:R-:W-:Y:S01]  /*0e70*/  CS2R R2, SRZ ;  /* 0x0000000000027805 */ /* 0x000fe2000001ff00 */
[----:B------:R-:W-:-:S02]  /*0e80*/  LOP3.LUT R8, R8, 0x30, R28, 0x78, !PT ;  /* 0x0000003008087812 */ /* 0x000fc400078e781c */
[----:B------:R-:W-:Y:S02]  /*0e90*/  LOP3.LUT R121, R6, 0x40, RZ, 0x3c, !PT ;  /* 0x0000004006797812 */ /* 0x000fe400078e3cff */
[----:B------:R-:W-:Y:S02]  /*0ea0*/  LOP3.LUT R120, R7, 0x40, RZ, 0x3c, !PT ;  /* 0x0000004007787812 */ /* 0x000fe400078e3cff */
.L_x_1:
[----:B------:R-:W-:-:S04]  /*0eb0*/  IMAD.WIDE R20, R2, 0x2, R116 ;  /* 0x0000000202147825 */ /* 0x000fc800078e0274 */
[C---:B------:R-:W-:Y:S02]  /*0ec0*/  IMAD.WIDE R22, R2.reuse, 0x2, R114 ;  /* 0x0000000202167825 */ /* 0x040fe400078e0272 */
[----:B------:R-:W2:Y:S02]  /*0ed0*/  LDG.E.U16 R21, [R20.64] ;  /* 0x0000000614157981 */ /* 0x000ea4000c1e1500 */
[C---:B------:R-:W-:Y:S02]  /*0ee0*/  IMAD.WIDE R24, R2.reuse, 0x2, R112 ;  /* 0x0000000202187825 */ /* 0x040fe400078e0270 */
[----:B------:R-:W3:Y:S02]  /*0ef0*/  LDG.E.U16 R23, [R22.64] ;  /* 0x0000000616177981 */ /* 0x000ee4000c1e1500 */
[C---:B------:R-:W-:Y:S02]  /*0f00*/  IMAD.WIDE R26, R2.reuse, 0x2, R110 ;  /* 0x00000002021a7825 */ /* 0x040fe400078e026e */
[----:B------:R-:W4:Y:S02]  /*0f10*/  LDG.E.U16 R57, [R24.64] ;  /* 0x0000000618397981 */ /* 0x000f24000c1e1500 */
[----:B------:R-:W-:-:S02]  /*0f20*/  IMAD.WIDE R28, R2, 0x2, R108 ;  /* 0x00000002021c7825 */ /* 0x000fc400078e026c */
[----:B------:R-:W5:Y:S02]  /*0f30*/  LDG.E.U16 R59, [R26.64] ;  /* 0x000000061a3b7981 */ /* 0x000f64000c1e1500 */
[C---:B------:R-:W-:Y:S02]  /*0f40*/  IMAD.WIDE R30, R2.reuse, 0x2, R106 ;  /* 0x00000002021e7825 */ /* 0x040fe400078e026a */
[----:B------:R-:W5:Y:S02]  /*0f50*/  LDG.E.U16 R61, [R28.64] ;  /* 0x000000061c3d7981 */ /* 0x000f64000c1e1500 */
[C---:B------:R-:W-:Y:S02]  /*0f60*/  IMAD.WIDE R32, R2.reuse, 0x2, R104 ;  /* 0x0000000202207825 */ /* 0x040fe400078e0268 */
[----:B------:R-:W5:Y:S02]  /*0f70*/  LDG.E.U16 R63, [R30.64] ;  /* 0x000000061e3f7981 */ /* 0x000f64000c1e1500 */
[----:B------:R-:W-:-:S02]  /*0f80*/  IMAD.WIDE R34, R2, 0x2, R102 ;  /* 0x0000000202227825 */ /* 0x000fc400078e0266 */
[----:B------:R-:W5:Y:S04]  /*0f90*/  LDG.E.U16 R65, [R32.64] ;  /* 0x0000000620417981 */ /* 0x000f68000c1e1500 */
[----:B------:R-:W5:Y:S04]  /*0fa0*/  LDG.E.U16 R67, [R34.64] ;  /* 0x0000000622437981 */ /* 0x000f68000c1e1500 */
[----:B------:R-:W-:Y:S01]  /*0fb0*/  BAR.SYNC.DEFER_BLOCKING 0x0 ;  /* 0x0000000000007b1d */ /* 0x000fe20000010000 */
[----:B------:R-:W-:-:S04]  /*0fc0*/  IMAD.WIDE R88, R3, 0x2, R16 ;  /* 0x0000000203587825 */ /* 0x000fc800078e0210 */
[C---:B------:R-:W-:Y:S01]  /*0fd0*/  IMAD.WIDE R86, R3.reuse, 0x2, R96 ;  /* 0x0000000203567825 */ /* 0x040fe200078e0260 */
[----:B--2---:R-:W-:Y:S04]  /*0fe0*/  STS.U16 [R6+0x2000], R21 ;  /* 0x0020001506007388 */ /* 0x004fe80000000400 */
[----:B---3--:R-:W-:Y:S04]  /*0ff0*/  STS.U16 [R6+0x2200], R23 ;  /* 0x0022001706007388 */ /* 0x008fe80000000400 */
[----:B----4-:R-:W-:Y:S04]  /*1000*/  STS.U16 [R6+0x2400], R57 ;  /* 0x0024003906007388 */ /* 0x010fe80000000400 */
[----:B-----5:R-:W-:Y:S04]  /*1010*/  STS.U16 [R6+0x2600], R59 ;  /* 0x0026003b06007388 */ /* 0x020fe80000000400 */
[----:B------:R-:W-:Y:S04]  /*1020*/  STS.U16 [R6+0x2800], R61 ;  /* 0x0028003d06007388 */ /* 0x000fe80000000400 */
[----:B------:R-:W-:Y:S04]  /*1030*/  STS.U16 [R6+0x2a00], R63 ;  /* 0x002a003f06007388 */ /* 0x000fe80000000400 */
[----:B------:R-:W-:Y:S04]  /*1040*/  STS.U16 [R6+0x2c00], R65 ;  /* 0x002c004106007388 */ /* 0x000fe80000000400 */
[----:B------:R-:W-:Y:S04]  /*1050*/  STS.U16 [R6+0x2e00], R67 ;  /* 0x002e004306007388 */ /* 0x000fe80000000400 */
[----:B------:R-:W-:Y:S06]  /*1060*/  BAR.SYNC.DEFER_BLOCKING 0x0 ;  /* 0x0000000000007b1d */ /* 0x000fec0000010000 */
[----:B------:R-:W-:Y:S04]  /*1070*/  LDSM.16.MT88.4 R36, [R5] ;  /* 0x000000000524783b */ /* 0x000fe80000004200 */
[----:B------:R-:W0:Y:S04]  /*1080*/  LDSM.16.M88.4 R24, [R8+0x2200] ;  /* 0x002200000818783b */ /* 0x000e280000000200 */
[----:B------:R-:W1:Y:S04]  /*1090*/  LDSM.16.M88.4 R20, [R8+0x2400] ;  /* 0x002400000814783b */ /* 0x000e680000000200 */
[----:B------:R-:W2:Y:S04]  /*10a0*/  LDSM.16.M88.4 R32, [R8+0x2000] ;  /* 0x002000000820783b */ /* 0x000ea80000000200 */
[----:B------:R-:W3:Y:S04]  /*10b0*/  LDSM.16.MT88.4 R28, [R5+0x1000] ;  /* 0x00100000051c783b */ /* 0x000ee80000004200 */
[----:B------:R-:W4:Y:S04]  /*10c0*/  LDSM.16.M88.4 R56, [R8+0x2600] ;  /* 0x002600000838783b */ /* 0x000f280000000200 */
[----:B------:R-:W3:Y:S04]  /*10d0*/  LDSM.16.M88.4 R60, [R8+0x2800] ;  /* 0x00280000083c783b */ /* 0x000ee80000000200 */
[----:B------:R0:W5:Y:S04]  /*10e0*/  LDG.E.U16 R88, [R88.64] ;  /* 0x0000000658587981 */ /* 0x000168000c1e1500 */
[----:B------:R0:W5:Y:S02]  /*10f0*/  LDG.E.U16 R86, [R86.64] ;  /* 0x0000000656567981 */ /* 0x000164000c1e1500 */
[C---:B0-----:R-:W-:Y:S08]  /*1100*/  HMMA.16816.F32.BF16 R68, R36.reuse, R24, RZ ;  /* 0x000000182444723c */ /* 0x041ff000000418ff */
[C---:B-1----:R-:W-:Y:S08]  /*1110*/  HMMA.16816.F32.BF16 R64, R36.reuse, R20, RZ ;  /* 0x000000142440723c */ /* 0x042ff000000418ff */
[----:B--2---:R-:W-:Y:S08]  /*1120*/  HMMA.16816.F32.BF16 R72, R36, R32, RZ ;  /* 0x000000202448723c */ /* 0x004ff000000418ff */
[----:B---3--:R-:W-:Y:S08]  /*1130*/  HMMA.16816.F32.BF16 R24, R28, R26, R68 ;  /* 0x0000001a1c18723c */ /* 0x008ff00000041844 */
[----:B----4-:R-:W-:Y:S07]  /*1140*/  HMMA.16816.F32.BF16 R68, R36, R56, RZ ;  /* 0x000000382444723c */ /* 0x010fee00000418ff */
[C---:B------:R-:W-:Y:S01]  /*1150*/  IMAD.WIDE R56, R3.reuse, 0x2, R98 ;  /* 0x0000000203387825 */ /* 0x040fe200078e0262 */
[C---:B------:R-:W-:Y:S04]  /*1160*/  HMMA.16816.F32.BF16 R20, R28.reuse, R22, R64 ;  /* 0x000000161c14723c */ /* 0x040fe80000041840 */
[----:B------:R0:W2:Y:S03]  /*1170*/  LDG.E.U16 R82, [R56.64] ;  /* 0x0000000638527981 */ /* 0x0000a6000c1e1500 */
[C---:B------:R-:W-:Y:S01]  /*1180*/  IMAD.WIDE R64, R3.reuse, 0x2, R100 ;  /* 0x0000000203407825 */ /* 0x040fe200078e0264 */
[----:B------:R-:W-:Y:S01]  /*1190*/  HMMA.16816.F32.BF16 R32, R28, R34, R72 ;  /* 0x000000221c20723c */ /* 0x000fe20000041848 */
[----:B------:R-:W1:Y:S04]  /*11a0*/  LDSM.16.M88.4 R72, [R8+0x2a00] ;  /* 0x002a00000848783b */ /* 0x000e680000000200 */
[----:B------:R3:W4:Y:S01]  /*11b0*/  LDG.E.U16 R83, [R64.64] ;  /* 0x0000000640537981 */ /* 0x000722000c1e1500 */
[----:B0-----:R-:W-:-:S05]  /*11c0*/  IMAD.WIDE R56, R3, 0x2, R14 ;  /* 0x0000000203387825 */ /* 0x001fca00078e020e */
[----:B------:R0:W2:Y:S01]  /*11d0*/  LDG.E.U16 R84, [R56.64] ;  /* 0x0000000638547981 */ /* 0x0000a2000c1e1500 */
[----:B---3--:R-:W-:Y:S07]  /*11e0*/  HMMA.16816.F32.BF16 R64, R36, R60, RZ ;  /* 0x0000003c2440723c */ /* 0x008fee00000418ff */
[C---:B------:R-:W-:Y:S01]  /*11f0*/  IMAD.WIDE R60, R3.reuse, 0x2, R12 ;  /* 0x00000002033c7825 */ /* 0x040fe200078e020c */
[----:B0-----:R-:W-:Y:S04]  /*1200*/  HMMA.16816.F32.BF16 R56, R28, R58, R68 ;  /* 0x0000003a1c38723c */ /* 0x001fe80000041844 */
[----:B------:R0:W3:Y:S03]  /*1210*/  LDG.E.U16 R85, [R60.64] ;  /* 0x000000063c557981 */ /* 0x0000e6000c1e1500 */
[----:B------:R-:W-:-:S05]  /*1220*/  IMAD.WIDE R68, R3, 0x2, R18 ;  /* 0x0000000203447825 */ /* 0x000fca00078e0212 */
[----:B------:R1:W2:Y:S01]  /*1230*/  LDG.E.U16 R89, [R68.64] ;  /* 0x0000000644597981 */ /* 0x0002a2000c1e1500 */
[----:B0-----:R-:W-:-:S05]  /*1240*/  IMAD.WIDE R60, R3, 0x2, R80 ;  /* 0x00000002033c7825 */ /* 0x001fca00078e0250 */
[----:B------:R0:W2:Y:S04]  /*1250*/  LDG.E.U16 R87, [R60.64] ;  /* 0x000000063c577981 */ /* 0x0000a8000c1e1500 */
[----:B-1----:R-:W-:Y:S01]  /*1260*/  LDSM.16.M88.4 R68, [R8+0x2e00] ;  /* 0x002e00000844783b */ /* 0x002fe20000000200 */
[----:B0-----:R-:W-:Y:S03]  /*1270*/  HMMA.16816.F32.BF16 R60, R28, R62, R64 ;  /* 0x0000003e1c3c723c */ /* 0x001fe60000041840 */
[----:B------:R-:W0:Y:S05]  /*1280*/  LDSM.16.M88.4 R64, [R8+0x2c00] ;  /* 0x002c00000840783b */ /* 0x000e2a0000000200 */
[----:B------:R-:W-:Y:S01]  /*1290*/  HMMA.16816.F32.BF16 R76, R36, R72, RZ ;  /* 0x00000048244c723c */ /* 0x000fe200000418ff */
[----:B------:R-:W-:Y:S01]  /*12a0*/  FMUL R25, R25, c[0x0][0x188] ;  /* 0x0000620019197a20 */ /* 0x000fe20000400000 */
[----:B------:R-:W-:Y:S11]  /*12b0*/  BAR.SYNC.DEFER_BLOCKING 0x0 ;  /* 0x0000000000007b1d */ /* 0x000ff60000010000 */
[----:B------:R-:W-:Y:S11]  /*12c0*/  @!UPT UIADD3 URZ, URZ, URZ, URZ ;  /* 0x0000003f3f3ff290 */ /* 0x000ff6000fffe03f */
[----:B------:R-:W-:Y:S08]  /*12d0*/  HMMA.16816.F32.BF16 R72, R28, R74, R76 ;  /* 0x0000004a1c48723c */ /* 0x000ff0000004184c */
[C---:B0-----:R-:W-:Y:S08]  /*12e0*/  HMMA.16816.F32.BF16 R76, R36.reuse, R64, RZ ;  /* 0x00000040244c723c */ /* 0x041ff000000418ff */
[----:B------:R-:W-:Y:S11]  /*12f0*/  HMMA.16816.F32.BF16 R36, R36, R68, RZ ;  /* 0x000000442424723c */ /* 0x000ff600000418ff */
[----:B------:R-:W-:Y:S05]  /*1300*/  @!UPT UIADD3 URZ, URZ, URZ, URZ ;  /* 0x0000003f3f3ff290 */ /* 0x000fea000fffe03f */
[C---:B------:R-:W-:Y:S08]  /*1310*/  HMMA.16816.F32.BF16 R76, R28.reuse, R66, R76 ;  /* 0x000000421c4c723c */ /* 0x040ff0000004184c */
[----:B------:R-:W-:Y:S07]  /*1320*/  HMMA.16816.F32.BF16 R36, R28, R70, R36 ;  /* 0x000000461c24723c */ /* 0x000fee0000041824 */
[----:B------:R-:W-:-:S04]  /*1330*/  LEA R29, P2, R124, UR4, 0x1 ;  /* 0x000000047c1d7c11 */ /* 0x000fc8000f8408ff */
[----:B------:R-:W-:Y:S01]  /*1340*/  IADD3 R31, P3, R29, 0x9, RZ ;  /* 0x000000091d1f7810 */ /* 0x000fe20007f7e0ff */
[----:B------:R-:W-:-:S03]  /*1350*/  IMAD.X R28, RZ, RZ, UR5, P2 ;  /* 0x00000005ff1c7e24 */ /* 0x000fc600090e06ff */
[C---:B------:R-:W-:Y:S02]  /*1360*/  ISETP.GT.U32.AND P0, PT, R31.reuse, R4, PT ;  /* 0x000000041f00720c */ /* 0x040fe40003f04070 */
[----:B------:R-:W-:Y:S02]  /*1370*/  ISETP.GT.U32.AND P6, PT, R31, R118, PT ;  /* 0x000000761f00720c */ /* 0x000fe40003fc4070 */
[----:B------:R-:W-:Y:S01]  /*1380*/  IADD3 R31, P1, R29, 0x10, RZ ;  /* 0x000000101d1f7810 */ /* 0x000fe20007f3e0ff */
[----:B------:R-:W-:-:S03]  /*1390*/  IMAD.X R30, RZ, RZ, R28, P3 ;  /* 0x000000ffff1e7224 */ /* 0x000fc600018e061c */
[C---:B------:R-:W-:Y:S02]  /*13a0*/  ISETP.GT.U32.AND P2, PT, R31.reuse, R4, PT ;  /* 0x000000041f00720c */ /* 0x040fe40003f44070 */
[----:B------:R-:W-:Y:S02]  /*13b0*/  ISETP.GT.U32.AND P5, PT, R31, R118, PT ;  /* 0x000000761f00720c */ /* 0x000fe40003fa4070 */
[----:B------:R-:W-:Y:S01]  /*13c0*/  IADD3 R31, P4, R29, 0x11, RZ ;  /* 0x000000111d1f7810 */ /* 0x000fe20007f9e0ff */
[----:B------:R-:W-:Y:S01]  /*13d0*/  FMUL R27, R27, c[0x0][0x188] ;  /* 0x000062001b1b7a20 */ /* 0x000fe20000400000 */
[C---:B------:R-:W-:Y:S02]  /*13e0*/  ISETP.GT.U32.AND.EX P0, PT, R30.reuse, RZ, PT, P0 ;  /* 0x000000ff1e00720c */ /* 0x040fe40003f04100 */
[----:B------:R-:W-:Y:S01]  /*13f0*/  ISETP.GT.U32.AND.EX P6, PT, R30, RZ, PT, P6 ;  /* 0x000000ff1e00720c */ /* 0x000fe20003fc4160 */
[----:B------:R-:W-:Y:S01]  /*1400*/  IMAD.X R30, RZ, RZ, R28, P4 ;  /* 0x000000ffff1e7224 */ /* 0x000fe200020e061c */
[----:B------:R-:W-:-:S02]  /*1410*/  ISETP.GT.U32.AND P3, PT, R31, R4, PT ;  /* 0x000000041f00720c */ /* 0x000fc40003f64070 */
[----:B------:R-:W-:Y:S02]  /*1420*/  IADD3.X R64, RZ, R28, RZ, P1, !PT ;  /* 0x0000001cff407210 */ /* 0x000fe40000ffe4ff */
[----:B------:R-:W-:Y:S01]  /*1430*/  FSEL R25, R25, -INF , !P0 ;  /* 0xff80000019197808 */ /* 0x000fe20004000000 */
[----:B------:R-:W-:Y:S01]  /*1440*/  FMUL R20, R20, c[0x0][0x188] ;  /* 0x0000620014147a20 */ /* 0x000fe20000400000 */
[----:B------:R-:W-:Y:S01]  /*1450*/  ISETP.GT.U32.AND P0, PT, R31, R118, PT ;  /* 0x000000761f00720c */ /* 0x000fe20003f04070 */
[----:B------:R-:W-:Y:S01]  /*1460*/  FMUL R21, R21, c[0x0][0x188] ;  /* 0x0000620015157a20 */ /* 0x000fe20000400000 */
[----:B------:R-:W-:Y:S02]  /*1470*/  FSEL R27, R27, -INF , !P6 ;  /* 0xff8000001b1b7808 */ /* 0x000fe40007000000 */
[----:B------:R-:W-:Y:S02]  /*1480*/  IADD3 R31, P6, R29, 0x18, RZ ;  /* 0x000000181d1f7810 */ /* 0x000fe40007fde0ff */
[----:B------:R-:W-:-:S02]  /*1490*/  ISETP.GT.U32.AND.EX P2, PT, R64, RZ, PT, P2 ;  /* 0x000000ff4000720c */ /* 0x000fc40003f44120 */
[C---:B------:R-:W-:Y:S01]  /*14a0*/  ISETP.GT.U32.AND.EX P3, PT, R30.reuse, RZ, PT, P3 ;  /* 0x000000ff1e00720c */ /* 0x040fe20003f64130 */
[----:B------:R-:W-:Y:S01]  /*14b0*/  FMUL R23, R23, c[0x0][0x188] ;  /* 0x0000620017177a20 */ /* 0x000fe20000400000 */
[----:B------:R-:W-:Y:S01]  /*14c0*/  ISETP.GT.U32.AND.EX P0, PT, R30, RZ, PT, P0 ;  /* 0x000000ff1e00720c */ /* 0x000fe20003f04100 */
[----:B------:R-:W-:Y:S01]  /*14d0*/  IMAD.X R30, RZ, RZ, R28, P6 ;  /* 0x000000ffff1e7224 */ /* 0x000fe200030e061c */
[C---:B------:R-:W-:Y:S01]  /*14e0*/  ISETP.GT.U32.AND P1, PT, R31.reuse, R4, PT ;  /* 0x000000041f00720c */ /* 0x040fe20003f24070 */
[----:B------:R-:W-:Y:S01]  /*14f0*/  FMUL R22, R22, c[0x0][0x188] ;  /* 0x0000620016167a20 */ /* 0x000fe20000400000 */
[----:B------:R-:W-:Y:S02]  /*1500*/  ISETP.GT.U32.AND P4, PT, R31, R118, PT ;  /* 0x000000761f00720c */ /* 0x000fe40003f84070 */
[----:B------:R-:W-:Y:S02]  /*1510*/  FSEL R66, R20, -INF , !P2 ;  /* 0xff80000014427808 */ /* 0x000fe40005000000 */
[----:B------:R-:W-:-:S02]  /*1520*/  FSEL R65, R21, -INF , !P3 ;  /* 0xff80000015417808 */ /* 0x000fc40005800000 */
[C---:B------:R-:W-:Y:S02]  /*1530*/  IADD3 R31, P2, R29.reuse, 0x19, RZ ;  /* 0x000000191d1f7810 */ /* 0x040fe40007f5e0ff */
[----:B------:R-:W-:Y:S02]  /*1540*/  LOP3.LUT R21, R29, 0x21, RZ, 0xfc, !PT ;  /* 0x000000211d157812 */ /* 0x000fe400078efcff */
[----:B------:R-:W-:Y:S01]  /*1550*/  ISETP.GT.U32.AND.EX P5, PT, R64, RZ, PT, P5 ;  /* 0x000000ff4000720c */ /* 0x000fe20003fa4150 */
[----:B------:R-:W-:Y:S01]  /*1560*/  FMUL R56, R56, c[0x0][0x188] ;  /* 0x0000620038387a20 */ /* 0x000fe20000400000 */
[----:B------:R-:W-:Y:S01]  /*1570*/  FSEL R23, R23, -INF , !P0 ;  /* 0xff80000017177808 */ /* 0x000fe20004000000 */
[----:B------:R-:W-:Y:S01]  /*1580*/  FMUL R58, R58, c[0x0][0x188] ;  /* 0x000062003a3a7a20 */ /* 0x000fe20000400000 */
[C---:B------:R-:W-:Y:S01]  /*1590*/  ISETP.GT.U32.AND P0, PT, R21.reuse, R118, PT ;  /* 0x000000761500720c */ /* 0x040fe20003f04070 */
[----:B------:R-:W-:Y:S01]  /*15a0*/  IMAD.X R20, RZ, RZ, R28, P2 ;  /* 0x000000ffff147224 */ /* 0x000fe200010e061c */
[----:B------:R-:W-:-:S02]  /*15b0*/  ISETP.GT.U32.AND P6, PT, R21, R4, PT ;  /* 0x000000041500720c */ /* 0x000fc40003fc4070 */
[----:B------:R-:W-:Y:S02]  /*15c0*/  ISETP.GT.U32.AND.EX P1, PT, R30, RZ, PT, P1 ;  /* 0x000000ff1e00720c */ /* 0x000fe40003f24110 */
[----:B------:R-:W-:Y:S02]  /*15d0*/  FSEL R22, R22, -INF , !P5 ;  /* 0xff80000016167808 */ /* 0x000fe40006800000 */
[----:B------:R-:W-:Y:S02]  /*15e0*/  LOP3.LUT R21, R29, 0x28, RZ, 0xfc, !PT ;  /* 0x000000281d157812 */ /* 0x000fe400078efcff */
[----:B------:R-:W-:Y:S02]  /*15f0*/  ISETP.GT.U32.AND.EX P4, PT, R30, RZ, PT, P4 ;  /* 0x000000ff1e00720c */ /* 0x000fe40003f84140 */
[----:B------:R-:W-:Y:S01]  /*1600*/  ISETP.GT.U32.AND P5, PT, R31, R4, PT ;  /* 0x000000041f00720c */ /* 0x000fe20003fa4070 */
[----:B------:R-:W-:Y:S01]  /*1610*/  FMUL R57, R57, c[0x0][0x188] ;  /* 0x0000620039397a20 */ /* 0x000fe20000400000 */
[----:B------:R-:W-:-:S02]  /*1620*/  FSEL R64, R56, -INF , !P1 ;  /* 0xff80000038407808 */ /* 0x000fc40004800000 */
[C---:B------:R-:W-:Y:S02]  /*1630*/  ISETP.GT.U32.AND P1, PT, R21.reuse, R118, PT ;  /* 0x000000761500720c */ /* 0x040fe40003f24070 */
[----:B------:R-:W-:Y:S02]  /*1640*/  ISETP.GT.U32.AND P2, PT, R21, R4, PT ;  /* 0x000000041500720c */ /* 0x000fe40003f44070 */
[----:B------:R-:W-:Y:S02]  /*1650*/  FSEL R68, R58, -INF , !P4 ;  /* 0xff8000003a447808 */ /* 0x000fe40006000000 */
[----:B------:R-:W-:Y:S02]  /*1660*/  ISETP.GT.U32.AND P3, PT, R31, R118, PT ;  /* 0x000000761f00720c */ /* 0x000fe40003f64070 */
[C---:B------:R-:W-:Y:S02]  /*1670*/  ISETP.GT.U32.AND.EX P5, PT, R20.reuse, RZ, PT, P5 ;  /* 0x000000ff1400720c */ /* 0x040fe40003fa4150 */
[----:B------:R-:W-:Y:S01]  /*1680*/  IADD3 R21, P4, R29, 0x8, RZ ;  /* 0x000000081d157810 */ /* 0x000fe20007f9e0ff */
[----:B------:R-:W-:Y:S01]  /*1690*/  FMUL R59, R59, c[0x0][0x188] ;  /* 0x000062003b3b7a20 */ /* 0x000fe20000400000 */
[----:B------:R-:W-:-:S02]  /*16a0*/  ISETP.GT.U32.AND.EX P3, PT, R20, RZ, PT, P3 ;  /* 0x000000ff1400720c */ /* 0x000fc40003f64130 */
[----:B------:R-:W-:Y:S01]  /*16b0*/  FSEL R67, R57, -INF , !P5 ;  /* 0xff80000039437808 */ /* 0x000fe20006800000 */
[----:B------:R-:W-:Y:S01]  /*16c0*/  IMAD.X R20, RZ, RZ, R28, P4 ;  /* 0x000000ffff147224 */ /* 0x000fe200020e061c */
[----:B------:R-:W-:Y:S02]  /*16d0*/  ISETP.GT.U32.AND P5, PT, R21, R4, PT ;  /* 0x000000041500720c */ /* 0x000fe40003fa4070 */
[----:B------:R-:W-:Y:S01]  /*16e0*/  LOP3.LUT R21, R29, 0x29, RZ, 0xfc, !PT ;  /* 0x000000291d157812 */ /* 0x000fe200078efcff */
[----:B------:R-:W-:Y:S01]  /*16f0*/  FMUL R24, R24, c[0x0][0x188] ;  /* 0x0000620018187a20 */ /* 0x000fe20000400000 */
[----:B------:R-:W-:Y:S01]  /*1700*/  FSEL R69, R59, -INF , !P3 ;  /* 0xff8000003b457808 */ /* 0x000fe20005800000 */
[----:B------:R-:W-:Y:S01]  /*1710*/  FMUL R61, R61, c[0x0][0x188] ;  /* 0x000062003d3d7a20 */ /* 0x000fe20000400000 */
[C---:B------:R-:W-:Y:S02]  /*1720*/  ISETP.GT.U32.AND P3, PT, R21.reuse, R118, PT ;  /* 0x000000761500720c */ /* 0x040fe40003f64070 */
[----:B------:R-:W-:-:S02]  /*1730*/  ISETP.GT.U32.AND P4, PT, R21, R4, PT ;  /* 0x000000041500720c */ /* 0x000fc40003f84070 */
[----:B------:R-:W-:Y:S02]  /*1740*/  ISETP.GT.U32.AND.EX P5, PT, R20, RZ, PT, P5 ;  /* 0x000000ff1400720c */ /* 0x000fe40003fa4150 */
[----:B------:R-:W-:Y:S02]  /*1750*/  ISETP.GT.U32.AND.EX P6, PT, R28, RZ, PT, P6 ;  /* 0x000000ff1c00720c */ /* 0x000fe40003fc4160 */
[----:B------:R-:W-:Y:S01]  /*1760*/  LOP3.LUT R21, R29, 0x30, RZ, 0xfc, !PT ;  /* 0x000000301d157812 */ /* 0x000fe200078efcff */
[----:B------:R-:W-:Y:S01]  /*1770*/  FMUL R63, R63, c[0x0][0x188] ;  /* 0x000062003f3f7a20 */ /* 0x000fe20000400000 */
[----:B------:R-:W-:Y:S02]  /*1780*/  FSEL R24, R24, -INF , !P5 ;  /* 0xff80000018187808 */ /* 0x000fe40006800000 */
[----:B------:R-:W-:Y:S02]  /*1790*/  FSEL R70, R61, -INF , !P6 ;  /* 0xff8000003d467808 */ /* 0x000fe40007000000 */
[----:B------:R-:W-:-:S02]  /*17a0*/  ISETP.GT.U32.AND P5, PT, R21, R118, PT ;  /* 0x000000761500720c */ /* 0x000fc40003fa4070 */
[----:B------:R-:W-:Y:S02]  /*17b0*/  ISETP.GT.U32.AND P6, PT, R21, R4, PT ;  /* 0x000000041500720c */ /* 0x000fe40003fc4070 */
[----:B------:R-:W-:Y:S02]  /*17c0*/  ISETP.GT.U32.AND.EX P0, PT, R28, RZ, PT, P0 ;  /* 0x000000ff1c00720c */ /* 0x000fe40003f04100 */
[----:B------:R-:W-:Y:S01]  /*17d0*/  LOP3.LUT R21, R29, 0x31, RZ, 0xfc, !PT ;  /* 0x000000311d157812 */ /* 0x000fe200078efcff */
[----:B------:R-:W-:Y:S01]  /*17e0*/  FMUL R90, R74, c[0x0][0x188] ;  /* 0x000062004a5a7a20 */ /* 0x000fe20000400000 */
[----:B------:R-:W-:Y:S02]  /*17f0*/  ISETP.GT.U32.AND.EX P1, PT, R28, RZ, PT, P1 ;  /* 0x000000ff1c00720c */ /* 0x000fe40003f24110 */
[----:B------:R-:W-:Y:S02]  /*1800*/  FSEL R74, R63, -INF , !P0 ;  /* 0xff8000003f4a7808 */ /* 0x000fe40004000000 */
[----:B------:R-:W-:Y:S01]  /*1810*/  ISETP.GT.U32.AND P0, PT, R21, R118, PT ;  /* 0x000000761500720c */ /* 0x000fe20003f04070 */
[----:B------:R-:W-:Y:S01]  /*1820*/  FMUL R75, R75, c[0x0][0x188] ;  /* 0x000062004b4b7a20 */ /* 0x000fe20000400000 */
[----:B------:R-:W-:Y:S01]  /*1830*/  FSEL R90, R90, -INF , !P1 ;  /* 0xff8000005a5a7808 */ /* 0x000fe20004800000 */
[----:B------:R-:W-:Y:S01]  /*1840*/  FMUL R79, R79, c[0x0][0x188] ;  /* 0x000062004f4f7a20 */ /* 0x000fe20000400000 */
[----:B------:R-:W-:Y:S01]  /*1850*/  ISETP.GT.U32.AND P1, PT, R21, R4, PT ;  /* 0x000000041500720c */ /* 0x000fe20003f24070 */
[----:B------:R-:W-:Y:S01]  /*1860*/  FMUL R78, R78, c[0x0][0x188] ;  /* 0x000062004e4e7a20 */ /* 0x000fe20000400000 */
[----:B------:R-:W-:-:S02]  /*1870*/  ISETP.GT.U32.AND.EX P3, PT, R28, RZ, PT, P3 ;  /* 0x000000ff1c00720c */ /* 0x000fc40003f64130 */
[C---:B------:R-:W-:Y:S02]  /*1880*/  ISETP.GT.U32.AND.EX P0, PT, R28.reuse, RZ, PT, P0 ;  /* 0x000000ff1c00720c */ /* 0x040fe40003f04100 */
[----:B------:R-:W-:Y:S02]  /*1890*/  LOP3.LUT R21, R29, 0x38, RZ, 0xfc, !PT ;  /* 0x000000381d157812 */ /* 0x000fe400078efcff */
[----:B------:R-:W-:Y:S02]  /*18a0*/  ISETP.GT.U32.AND.EX P5, PT, R28, RZ, PT, P5 ;  /* 0x000000ff1c00720c */ /* 0x000fe40003fa4150 */
[----:B------:R-:W-:Y:S02]  /*18b0*/  FSEL R75, R75, -INF , !P3 ;  /* 0xff8000004b4b7808 */ /* 0x000fe40005800000 */
[----:B------:R-:W-:Y:S02]  /*18c0*/  FSEL R79, R79, -INF , !P0 ;  /* 0xff8000004f4f7808 */ /* 0x000fe40004000000 */
[----:B------:R-:W-:-:S02]  /*18d0*/  ISETP.GT.U32.AND P3, PT, R21, R118, PT ;  /* 0x000000761500720c */ /* 0x000fc40003f64070 */
[----:B------:R-:W-:Y:S02]  /*18e0*/  FSEL R78, R78, -INF , !P5 ;  /* 0xff8000004e4e7808 */ /* 0x000fe40006800000 */
[-C--:B------:R-:W-:Y:S02]  /*18f0*/  ISETP.GT.U32.AND P0, PT, R29, R4.reuse, PT ;  /* 0x000000041d00720c */ /* 0x080fe40003f04070 */
[----:B------:R-:W-:Y:S01]  /*1900*/  ISETP.GT.U32.AND P5, PT, R21, R4, PT ;  /* 0x000000041500720c */ /* 0x000fe20003fa4070 */
[----:B------:R-:W-:Y:S01]  /*1910*/  FMUL R21, R26, c[0x0][0x188] ;  /* 0x000062001a157a20 */ /* 0x000fe20000400000 */
[----:B------:R-:W-:Y:S01]  /*1920*/  ISETP.GT.U32.AND.EX P3, PT, R28, RZ, PT, P3 ;  /* 0x000000ff1c00720c */ /* 0x000fe20003f64130 */
[----:B------:R-:W-:Y:S01]  /*1930*/  FMUL R38, R38, c[0x0][0x188] ;  /* 0x0000620026267a20 */ /* 0x000fe20000400000 */
[----:B------:R-:W-:Y:S01]  /*1940*/  ISETP.GT.U32.AND.EX P0, PT, R28, RZ, PT, P0 ;  /* 0x000000ff1c00720c */ /* 0x000fe20003f04100 */
[----:B------:R-:W-:-:S03]  /*1950*/  FMUL R26, R32, c[0x0][0x188] ;  /* 0x00006200201a7a20 */ /* 0x000fc60000400000 */
[----:B------:R-:W-:Y:S02]  /*1960*/  FSEL R92, R38, -INF , !P3 ;  /* 0xff800000265c7808 */ /* 0x000fe40005800000 */
[----:B------:R-:W-:Y:S02]  /*1970*/  FSEL R26, R26, -INF , !P0 ;  /* 0xff8000001a1a7808 */ /* 0x000fe40004000000 */
[----:B------:R-:W-:Y:S02]  /*1980*/  FSEL R21, R21, -INF , !P0 ;  /* 0xff80000015157808 */ /* 0x000fe40004000000 */
[CC--:B------:R-:W-:Y:S02]  /*1990*/  ISETP.GT.U32.AND P3, PT, R29.reuse, R118.reuse, PT ;  /* 0x000000761d00720c */ /* 0x0c0fe40003f64070 */
[----:B------:R-:W-:Y:S01]  /*19a0*/  ISETP.GE.U32.AND P0, PT, R29, R118, PT ;  /* 0x000000761d00720c */ /* 0x000fe20003f06070 */
[----:B------:R-:W-:Y:S01]  /*19b0*/  FMUL R31, R34, c[0x0][0x188] ;  /* 0x00006200221f7a20 */ /* 0x000fe20000400000 */
[C---:B------:R-:W-:Y:S01]  /*19c0*/  ISETP.GT.U32.AND.EX P3, PT, R28.reuse, RZ, PT, P3 ;  /* 0x000000ff1c00720c */ /* 0x040fe20003f64130 */
[----:B------:R-:W-:Y:S01]  /*19d0*/  FMUL R32, R35, c[0x0][0x188] ;  /* 0x0000620023207a20 */ /* 0x000fe20000400000 */
[----:B------:R-:W-:-:S02]  /*19e0*/  ISETP.GE.U32.AND.EX P0, PT, R28, RZ, PT, P0 ;  /* 0x000000ff1c00720c */ /* 0x000fc40003f06100 */
[----:B------:R-:W-:Y:S02]  /*19f0*/  FSEL R31, R31, -INF , !P3 ;  /* 0xff8000001f1f7808 */ /* 0x000fe40005800000 */
[----:B------:R-:W-:Y:S02]  /*1a00*/  FSEL R32, R32, -INF , !P0 ;  /* 0xff80000020207808 */ /* 0x000fe40004000000 */
[----:B------:R-:W-:Y:S01]  /*1a10*/  ISETP.GE.U32.AND P3, PT, R29, R4, PT ;  /* 0x000000041d00720c */ /* 0x000fe20003f66070 */
[----:B------:R-:W-:Y:S01]  /*1a20*/  FMUL R30, R33, c[0x0][0x188] ;  /* 0x00006200211e7a20 */ /* 0x000fe20000400000 */
[----:B------:R-:W-:Y:S02]  /*1a30*/  FMNMX R20, R31, R32, !PT ;  /* 0x000000201f147209 */ /* 0x000fe40007800000 */
[----:B------:R-:W-:Y:S02]  /*1a40*/  ISETP.GE.U32.AND.EX P3, PT, R28, RZ, PT, P3 ;  /* 0x000000ff1c00720c */ /* 0x000fe40003f66130 */
[----:B------:R-:W-:-:S02]  /*1a50*/  LOP3.LUT R33, R29, 0x39, RZ, 0xfc, !PT ;  /* 0x000000391d217812 */ /* 0x000fc400078efcff */
[----:B------:R-:W-:Y:S02]  /*1a60*/  FMNMX R20, R21, R20, !PT ;  /* 0x0000001415147209 */ /* 0x000fe40007800000 */
[----:B------:R-:W-:Y:S02]  /*1a70*/  FSEL R30, R30, -INF , !P3 ;  /* 0xff8000001e1e7808 */ /* 0x000fe40005800000 */
[C---:B------:R-:W-:Y:S02]  /*1a80*/  ISETP.GT.U32.AND P0, PT, R33.reuse, R118, PT ;  /* 0x000000762100720c */ /* 0x040fe40003f04070 */
[----:B------:R-:W-:Y:S02]  /*1a90*/  ISETP.GT.U32.AND P3, PT, R33, R4, PT ;  /* 0x000000042100720c */ /* 0x000fe40003f64070 */
[----:B------:R-:W-:Y:S01]  /*1aa0*/  FMNMX R33, R27, R20, !PT ;  /* 0x000000141b217209 */ /* 0x000fe20007800000 */
[----:B------:R-:W-:Y:S01]  /*1ab0*/  FMUL R39, R39, c[0x0][0x188] ;  /* 0x0000620027277a20 */ /* 0x000fe20000400000 */
[----:B------:R-:W-:-:S02]  /*1ac0*/  ISETP.GT.U32.AND.EX P0, PT, R28, RZ, PT, P0 ;  /* 0x000000ff1c00720c */ /* 0x000fc40003f04100 */
[----:B------:R-:W-:Y:S02]  /*1ad0*/  LOP3.LUT R35, R29, 0x20, RZ, 0xfc, !PT ;  /* 0x000000201d237812 */ /* 0x000fe400078efcff */
[----:B------:R-:W-:Y:S02]  /*1ae0*/  FMNMX R20, R22, R33, !PT ;  /* 0x0000002116147209 */ /* 0x000fe40007800000 */
[----:B------:R-:W-:Y:S02]  /*1af0*/  FSEL R93, R39, -INF , !P0 ;  /* 0xff800000275d7808 */ /* 0x000fe40004000000 */
[----:B------:R-:W-:Y:S02]  /*1b00*/  ISETP.GT.U32.AND P0, PT, R35, R118, PT ;  /* 0x000000762300720c */ /* 0x000fe40003f04070 */
[----:B------:R-:W-:Y:S01]  /*1b10*/  FMNMX R29, R23, R20, !PT ;  /* 0x00000014171d7209 */ /* 0x000fe20007800000 */
[----:B------:R-:W-:Y:S01]  /*1b20*/  FMUL R62, R62, c[0x0][0x188] ;  /* 0x000062003e3e7a20 */ /* 0x000fe20000400000 */
[----:B------:R-:W-:-:S02]  /*1b30*/  ISETP.GT.U32.AND.EX P0, PT, R28, RZ, PT, P0 ;  /* 0x000000ff1c00720c */ /* 0x000fc40003f04100 */
[----:B------:R-:W-:Y:S02]  /*1b40*/  FMNMX R20, R68, R29, !PT ;  /* 0x0000001d44147209 */ /* 0x000fe40007800000 */
[----:B------:R-:W-:Y:S02]  /*1b50*/  FSEL R94, R62, -INF , !P0 ;  /* 0xff8000003e5e7808 */ /* 0x000fe40004000000 */
[----:B------:R-:W-:Y:S02]  /*1b60*/  FMNMX R33, R69, R20, !PT ;  /* 0x0000001445217209 */ /* 0x000fe40007800000 */
[----:B------:R-:W-:Y:S02]  /*1b70*/  FMNMX R29, R26, R30, !PT ;  /* 0x0000001e1a1d7209 */ /* 0x000fe40007800000 */
[----:B------:R-:W-:Y:S02]  /*1b80*/  FMNMX R33, R94, R33, !PT ;  /* 0x000000215e217209 */ /* 0x000fe40007800000 */
[----:B------:R-:W-:-:S02]  /*1b90*/  FMNMX R20, R24, R29, !PT ;  /* 0x0000001d18147209 */ /* 0x000fc40007800000 */
[----:B------:R-:W-:Y:S02]  /*1ba0*/  FMNMX R33, R74, R33, !PT ;  /* 0x000000214a217209 */ /* 0x000fe40007800000 */
[----:B------:R-:W-:Y:S02]  /*1bb0*/  FMNMX R29, R25, R20, !PT ;  /* 0x00000014191d7209 */ /* 0x000fe40007800000 */
[----:B------:R-:W-:Y:S02]  /*1bc0*/  FMNMX R34, R90, R33, !PT ;  /* 0x000000215a227209 */ /* 0x000fe40007800000 */
[----:B------:R-:W-:Y:S02]  /*1bd0*/  FMNMX R20, R66, R29, !PT ;  /* 0x0000001d42147209 */ /* 0x000fe40007800000 */
[----:B------:R-:W-:Y:S02]  /*1be0*/  ISETP.GT.U32.AND P0, PT, R35, R4, PT ;  /* 0x000000042300720c */ /* 0x000fe40003f04070 */
[----:B------:R-:W-:-:S02]  /*1bf0*/  FMNMX R33, R75, R34, !PT ;  /* 0x000000224b217209 */ /* 0x000fc40007800000 */
[----:B------:R-:W-:Y:S01]  /*1c00*/  FMNMX R29, R65, R20, !PT ;  /* 0x00000014411d7209 */ /* 0x000fe20007800000 */
[----:B------:R-:W-:Y:S01]  /*1c10*/  FMUL R60, R60, c[0x0][0x188] ;  /* 0x000062003c3c7a20 */ /* 0x000fe20000400000 */
[C---:B------:R-:W-:Y:S02]  /*1c20*/  ISETP.GT.U32.AND.EX P2, PT, R28.reuse, RZ, PT, P2 ;  /* 0x000000ff1c00720c */ /* 0x040fe40003f44120 */
[C---:B------:R-:W-:Y:S02]  /*1c30*/  ISETP.GT.U32.AND.EX P4, PT, R28.reuse, RZ, PT, P4 ;  /* 0x000000ff1c00720c */ /* 0x040fe40003f84140 */
[C---:B------:R-:W-:Y:S02]  /*1c40*/  ISETP.GT.U32.AND.EX P6, PT, R28.reuse, RZ, PT, P6 ;  /* 0x000000ff1c00720c */ /* 0x040fe40003fc4160 */
[C---:B------:R-:W-:Y:S02]  /*1c50*/  ISETP.GT.U32.AND.EX P1, PT, R28.reuse, RZ, PT, P1 ;  /* 0x000000ff1c00720c */ /* 0x040fe40003f24110 */
[----:B------:R-:W-:-:S02]  /*1c60*/  ISETP.GT.U32.AND.EX P5, PT, R28, RZ, PT, P5 ;  /* 0x000000ff1c00720c */ /* 0x000fc40003fa4150 */
[C---:B------:R-:W-:Y:S02]  /*1c70*/  ISETP.GT.U32.AND.EX P3, PT, R28.reuse, RZ, PT, P3 ;  /* 0x000000ff1c00720c */ /* 0x040fe40003f64130 */
[----:B------:R-:W-:Y:S02]  /*1c80*/  ISETP.GT.U32.AND.EX P0, PT, R28, RZ, PT, P0 ;  /* 0x000000ff1c00720c */ /* 0x000fe40003f04100 */
[----:B------:R-:W-:Y:S02]  /*1c90*/  FMNMX R28, R78, R33, !PT ;  /* 0x000000214e1c7209 */ /* 0x000fe40007800000 */
[----:B------:R-:W-:Y:S02]  /*1ca0*/  FMNMX R20, R64, R29, !PT ;  /* 0x0000001d40147209 */ /* 0x000fe40007800000 */
[----:B------:R-:W-:Y:S02]  /*1cb0*/  FMNMX R29, R79, R28, !PT ;  /* 0x0000001c4f1d7209 */ /* 0x000fe40007800000 */
[----:B------:R-:W-:-:S02]  /*1cc0*/  FSEL R91, R60, -INF , !P0 ;  /* 0xff8000003c5b7808 */ /* 0x000fc40004000000 */
[----:B------:R-:W-:Y:S01]  /*1cd0*/  FMNMX R20, R67, R20, !PT ;  /* 0x0000001443147209 */ /* 0x000fe20007800000 */
[----:B------:R-:W-:Y:S01]  /*1ce0*/  FMUL R72, R72, c[0x0][0x188] ;  /* 0x0000620048487a20 */ /* 0x000fe20000400000 */
[----:B------:R-:W-:Y:S02]  /*1cf0*/  FMNMX R28, R92, R29, !PT ;  /* 0x0000001d5c1c7209 */ /* 0x000fe40007800000 */
[----:B------:R-:W-:Y:S01]  /*1d00*/  FMNMX R29, R91, R20, !PT ;  /* 0x000000145b1d7209 */ /* 0x000fe20007800000 */
[----:B------:R-:W-:Y:S01]  /*1d10*/  FMUL R71, R73, c[0x0][0x188] ;  /* 0x0000620049477a20 */ /* 0x000fe20000400000 */
[----:B------:R-:W-:Y:S02]  /*1d20*/  FMNMX R20, R93, R28, !PT ;  /* 0x0000001c5d147209 */ /* 0x000fe40007800000 */
[----:B------:R-:W-:Y:S02]  /*1d30*/  FSEL R72, R72, -INF , !P2 ;  /* 0xff80000048487808 */ /* 0x000fe40005000000 */
[----:B------:R-:W-:Y:S01]  /*1d40*/  FMNMX R33, R70, R29, !PT ;  /* 0x0000001d46217209 */ /* 0x000fe20007800000 */
[----:B------:R-:W-:Y:S01]  /*1d50*/  FMUL R63, R76, c[0x0][0x188] ;  /* 0x000062004c3f7a20 */ /* 0x000fe20000400000 */
[----:B------:R-:W0:Y:S01]  /*1d60*/  SHFL.BFLY PT, R29, R20, 0x2, 0x1f ;  /* 0x0c401f00141d7f89 */ /* 0x000e2200000e0000 */
[----:B------:R-:W-:-:S02]  /*1d70*/  FSEL R71, R71, -INF , !P4 ;  /* 0xff80000047477808 */ /* 0x000fc40006000000 */
[----:B------:R-:W-:Y:S01]  /*1d80*/  FMNMX R28, R72, R33, !PT ;  /* 0x00000021481c7209 */ /* 0x000fe20007800000 */
[----:B------:R-:W-:Y:S01]  /*1d90*/  FMUL R62, R77, c[0x0][0x188] ;  /* 0x000062004d3e7a20 */ /* 0x000fe20000400000 */
[----:B------:R-:W-:Y:S02]  /*1da0*/  FSEL R63, R63, -INF , !P6 ;  /* 0xff8000003f3f7808 */ /* 0x000fe40007000000 */
[----:B------:R-:W-:Y:S01]  /*1db0*/  FMNMX R28, R71, R28, !PT ;  /* 0x0000001c471c7209 */ /* 0x000fe20007800000 */
[----:B------:R-:W-:Y:S01]  /*1dc0*/  FMUL R36, R36, c[0x0][0x188] ;  /* 0x0000620024247a20 */ /* 0x000fe20000400000 */
[----:B------:R-:W-:Y:S02]  /*1dd0*/  FSEL R62, R62, -INF , !P1 ;  /* 0xff8000003e3e7808 */ /* 0x000fe40004800000 */
[----:B------:R-:W-:Y:S01]  /*1de0*/  FMNMX R33, R63, R28, !PT ;  /* 0x0000001c3f217209 */ /* 0x000fe20007800000 */
[----:B------:R-:W-:Y:S01]  /*1df0*/  FMUL R37, R37, c[0x0][0x188] ;  /* 0x0000620025257a20 */ /* 0x000fe20000400000 */
[----:B------:R-:W-:-:S02]  /*1e00*/  FSEL R61, R36, -INF , !P5 ;  /* 0xff800000243d7808 */ /* 0x000fc40006800000 */
[----:B------:R-:W-:Y:S02]  /*1e10*/  FMNMX R28, R62, R33, !PT ;  /* 0x000000213e1c7209 */ /* 0x000fe40007800000 */
[----:B------:R-:W-:Y:S02]  /*1e20*/  FSEL R60, R37, -INF , !P3 ;  /* 0xff800000253c7808 */ /* 0x000fe40005800000 */
[----:B------:R-:W-:-:S04]  /*1e30*/  FMNMX R33, R61, R28, !PT ;  /* 0x0000001c3d217209 */ /* 0x000fc80007800000 */
[----:B------:R-:W-:Y:S02]  /*1e40*/  FMNMX R33, R60, R33, !PT ;  /* 0x000000213c217209 */ /* 0x000fe40007800000 */
[----:B0-----:R-:W-:-:S03]  /*1e50*/  FMNMX R34, R20, R29, !PT ;  /* 0x0000001d14227209 */ /* 0x001fc60007800000 */
[----:B------:R-:W0:Y:S04]  /*1e60*/  SHFL.BFLY PT, R28, R33, 0x2, 0x1f ;  /* 0x0c401f00211c7f89 */ /* 0x000e2800000e0000 */
[----:B------:R-:W1:Y:S01]  /*1e70*/  SHFL.BFLY PT, R29, R34, 0x1, 0x1f ;  /* 0x0c201f00221d7f89 */ /* 0x000e6200000e0000 */
[----:B0-----:R-:W-:Y:S02]  /*1e80*/  FMNMX R28, R33, R28, !PT ;  /* 0x0000001c211c7209 */ /* 0x001fe40007800000 */
[----:B-1----:R-:W-:-:S03]  /*1e90*/  FMNMX R20, R34, R29, !PT ;  /* 0x0000001d22147209 */ /* 0x002fc60007800000 */
[----:B------:R-:W0:Y:S01]  /*1ea0*/  SHFL.BFLY PT, R29, R28, 0x1, 0x1f ;  /* 0x0c201f001c1d7f89 */ /* 0x000e2200000e0000 */
[----:B------:R-:W-:-:S03]  /*1eb0*/  FMNMX R20, R20, R11, !PT ;  /* 0x0000000b14147209 */ /* 0x000fc60007800000 */
[----:B----4-:R-:W-:Y:S04]  /*1ec0*/  STS.U16 [R6+0x2000], R83 ;  /* 0x0020005306007388 */ /* 0x010fe80000000400 */
[----:B-----5:R1:W-:Y:S04]  /*1ed0*/  STS.U16 [R6+0x2400], R86 ;  /* 0x0024005606007388 */ /* 0x0203e80000000400 */
[----:B--2---:R2:W-:Y:S04]  /*1ee0*/  STS.U16 [R6+0x2800], R84 ;  /* 0x0028005406007388 */ /* 0x0045e80000000400 */
[----:B------:R-:W-:Y:S01]  /*1ef0*/  STS.U16 [R6+0x2c00], R89 ;  /* 0x002c005906007388 */ /* 0x000fe20000000400 */
[----:B------:R-:W-:-:S03]  /*1f00*/  FADD R21, R21, -R20 ;  /* 0x8000001415157221 */ /* 0x000fc60000000000 */
[----:B------:R4:W-:Y:S04]  /*1f10*/  STS.U16 [R121+0x2200], R82 ;  /* 0x0022005279007388 */ /* 0x0009e80000000400 */
[----:B---3--:R3:W-:Y:S04]  /*1f20*/  STS.U16 [R121+0x2600], R85 ;  /* 0x0026005579007388 */ /* 0x0087e80000000400 */
[----:B------:R-:W-:Y:S04]  /*1f30*/  STS.U16 [R121+0x2a00], R88 ;  /* 0x002a005879007388 */ /* 0x000fe80000000400 */
[----:B------:R-:W-:Y:S01]  /*1f40*/  STS.U16 [R121+0x2e00], R87 ;  /* 0x002e005779007388 */ /* 0x000fe20000000400 */
[----:B------:R-:W-:Y:S01]  /*1f50*/  FMUL R73, R21, 1.4426950216293334961 ;  /* 0x3fb8aa3b15497820 */ /* 0x000fe20000400000 */
[----:B0-----:R-:W-:Y:S01]  /*1f60*/  FMNMX R21, R28, R29, !PT ;  /* 0x0000001d1c157209 */ /* 0x001fe20007800000 */
[----:B------:R-:W-:-:S03]  /*1f70*/  FADD R27, R27, -R20 ;  /* 0x800000141b1b7221 */ /* 0x000fc60000000000 */
[----:B------:R-:W-:Y:S01]  /*1f80*/  FMNMX R21, R21, R10, !PT ;  /* 0x0000000a15157209 */ /* 0x000fe20007800000 */
[----:B------:R-:W-:Y:S02]  /*1f90*/  FADD R32, R32, -R20 ;  /* 0x8000001420207221 */ /* 0x000fe40000000000 */
[----:B------:R-:W-:Y:S02]  /*1fa0*/  FMUL R27, R27, 1.4426950216293334961 ;  /* 0x3fb8aa3b1b1b7820 */ /* 0x000fe40000400000 */
[--C-:B------:R-:W-:Y:S02]  /*1fb0*/  FADD R26, R26, -R21.reuse ;  /* 0x800000151a1a7221 */ /* 0x100fe40000000000 */
[----:B------:R-:W-:Y:S01]  /*1fc0*/  FADD R30, R30, -R21 ;  /* 0x800000151e1e7221 */ /* 0x000fe20000000000 */
[----:B------:R0:W-:Y:S01]  /*1fd0*/  MUFU.EX2 R76, R27 ;  /* 0x0000001b004c7308 */ /* 0x0001e20000000800 */
[----:B------:R-:W-:Y:S02]  /*1fe0*/  FMUL R32, R32, 1.4426950216293334961 ;  /* 0x3fb8aa3b20207820 */ /* 0x000fe40000400000 */
[----:B------:R-:W-:-:S02]  /*1ff0*/  FMUL R26, R26, 1.4426950216293334961 ;  /* 0x3fb8aa3b1a1a7820 */ /* 0x000fc40000400000 */
[--C-:B------:R-:W-:Y:S02]  /*2000*/  FADD R24, R24, -R21.reuse ;  /* 0x8000001518187221 */ /* 0x100fe40000000000 */
[----:B------:R-:W-:Y:S02]  /*2010*/  FADD R25, R25, -R21 ;  /* 0x8000001519197221 */ /* 0x000fe40000000000 */
[----:B0-----:R-:W-:Y:S02]  /*2020*/  FMUL R27, R30, 1.4426950216293334961 ;  /* 0x3fb8aa3b1e1b7820 */ /* 0x001fe40000400000 */
[----:B------:R-:W-:Y:S02]  /*2030*/  FADD R31, R31, -R20 ;  /* 0x800000141f1f7221 */ /* 0x000fe40000000000 */
[----:B------:R-:W-:Y:S02]  /*2040*/  FADD R11, -R20, R11 ;  /* 0x0000000b140b7221 */ /* 0x000fe40000000100 */
[----:B------:R-:W-:Y:S01]  /*2050*/  FADD R10, -R21, R10 ;  /* 0x0000000a150a7221 */ /* 0x000fe20000000100 */
[----:B------:R0:W-:Y:S01]  /*2060*/  MUFU.EX2 R77, R32 ;  /* 0x00000020004d7308 */ /* 0x0001e20000000800 */
[----:B------:R-:W-:Y:S01]  /*2070*/  BAR.SYNC.DEFER_BLOCKING 0x0 ;  /* 0x0000000000007b1d */ /* 0x000fe20000010000 */
[----:B------:R-:W-:-:S02]  /*2080*/  FMUL R31, R31, 1.4426950216293334961 ;  /* 0x3fb8aa3b1f1f7820 */ /* 0x000fc40000400000 */
[----:B------:R-:W-:Y:S02]  /*2090*/  FMUL R11, R11, 1.4426950216293334961 ;  /* 0x3fb8aa3b0b0b7820 */ /* 0x000fe40000400000 */
[----:B------:R-:W-:Y:S02]  /*20a0*/  FMUL R10, R10, 1.4426950216293334961 ;  /* 0x3fb8aa3b0a0a7820 */ /* 0x000fe40000400000 */
[----:B-1----:R-:W-:Y:S01]  /*20b0*/  MUFU.EX2 R86, R26 ;  /* 0x0000001a00567308 */ /* 0x002fe20000000800 */
[----:B--2---:R-:W-:Y:S02]  /*20c0*/  FMUL R84, R24, 1.4426950216293334961 ;  /* 0x3fb8aa3b18547820 */ /* 0x004fe40000400000 */
[----:B----4-:R-:W-:-:S05]  /*20d0*/  FMUL R82, R25, 1.4426950216293334961 ;  /* 0x3fb8aa3b19527820 */ /* 0x010fca0000400000 */
[----:B---3--:R1:W-:Y:S01]  /*20e0*/  MUFU.EX2 R85, R27 ;  /* 0x0000001b00557308 */ /* 0x0083e20000000800 */
[----:B0-----:R-:W0:Y:S04]  /*20f0*/  LDSM.16.M88.4 R32, [R7+0x2000] ;  /* 0x002000000720783b */ /* 0x001e280000000200 */
[----:B-1----:R-:W1:Y:S03]  /*2100*/  LDSM.16.M88.4 R24, [R7+0x2800] ;  /* 0x002800000718783b */ /* 0x002e660000000200 */
[----:B------:R2:W-:Y:S08]  /*2110*/  MUFU.EX2 R95, R31 ;  /* 0x0000001f005f7308 */ /* 0x0005f00000000800 */
[----:B------:R-:W3:Y:S01]  /*2120*/  MUFU.EX2 R11, R11 ;  /* 0x0000000b000b7308 */ /* 0x000ee20000000800 */
[----:B--2---:R-:W2:Y:S07]  /*2130*/  LDSM.16.M88.4 R28, [R7+0x2400] ;  /* 0x00240000071c783b */ /* 0x004eae0000000200 */
[----:B------:R-:W4:Y:S08]  /*2140*/  MUFU.EX2 R10, R10 ;  /* 0x0000000a000a7308 */ /* 0x000f300000000800 */
[----:B------:R-:W5:Y:S01]  /*2150*/  MUFU.EX2 R73, R73 ;  /* 0x0000004900497308 */ /* 0x000f620000000800 */
[----:B---3--:R-:W-:-:S07]  /*2160*/  FMUL R38, R11, R42 ;  /* 0x0000002a0b267220 */ /* 0x008fce0000400000 */
[----:B------:R-:W-:Y:S01]  /*2170*/  MUFU.EX2 R84, R84 ;  /* 0x0000005400547308 */ /* 0x000fe20000000800 */
[----:B------:R-:W-:-:S07]  /*2180*/  FMUL R39, R11, R43 ;  /* 0x0000002b0b277220 */ /* 0x000fce0000400000 */
[----:B------:R-:W3:Y:S01]  /*2190*/  MUFU.EX2 R82, R82 ;  /* 0x0000005200527308 */ /* 0x000ee20000000800 */
[C---:B----4-:R-:W-:Y:S02]  /*21a0*/  FMUL R36, R10.reuse, R40 ;  /* 0x000000280a247220 */ /* 0x050fe40000400000 */
[----:B------:R-:W-:Y:S02]  /*21b0*/  FMUL R37, R10, R41 ;  /* 0x000000290a257220 */ /* 0x000fe40000400000 */
[----:B------:R-:W4:Y:S01]  /*21c0*/  LDSM.16.M88.4 R40, [R7+0x2c00] ;  /* 0x002c00000728783b */ /* 0x000f220000000200 */
[C---:B------:R-:W-:Y:S02]  /*21d0*/  FMUL R58, R11.reuse, R54 ;  /* 0x000000360b3a7220 */ /* 0x040fe40000400000 */
[----:B------:R-:W-:Y:S01]  /*21e0*/  FMUL R59, R11, R55 ;  /* 0x000000370b3b7220 */ /* 0x000fe20000400000 */
[----:B-----5:R-:W-:Y:S01]  /*21f0*/  F2FP.BF16.PACK_AB R55, R76, R73 ;  /* 0x000000494c37723e */ /* 0x020fe200000010ff */
[C---:B------:R-:W-:Y:S01]  /*2200*/  FMUL R56, R10.reuse, R52 ;  /* 0x000000340a387220 */ /* 0x040fe20000400000 */
[----:B------:R-:W-:Y:S01]  /*2210*/  F2FP.BF16.PACK_AB R52, R85, R86 ;  /* 0x000000565534723e */ /* 0x000fe200000010ff */
[----:B------:R-:W-:Y:S01]  /*2220*/  FMUL R57, R10, R53 ;  /* 0x000000350a397220 */ /* 0x000fe20000400000 */
[----:B------:R-:W-:Y:S01]  /*2230*/  F2FP.BF16.PACK_AB R53, R77, R95 ;  /* 0x0000005f4d35723e */ /* 0x000fe200000010ff */
[C---:B------:R-:W-:Y:S01]  /*2240*/  FMUL R50, R11.reuse, R50 ;  /* 0x000000320b327220 */ /* 0x040fe20000400000 */
[----:B---3--:R-:W-:Y:S01]  /*2250*/  F2FP.BF16.PACK_AB R54, R82, R84 ;  /* 0x000000545236723e */ /* 0x008fe200000010ff */
[----:B------:R-:W-:-:S02]  /*2260*/  FMUL R51, R11, R51 ;  /* 0x000000330b337220 */ /* 0x000fc40000400000 */
[C---:B------:R-:W-:Y:S02]  /*2270*/  FMUL R48, R10.reuse, R48 ;  /* 0x000000300a307220 */ /* 0x040fe40000400000 */
[----:B------:R-:W-:Y:S02]  /*2280*/  FMUL R49, R10, R49 ;  /* 0x000000310a317220 */ /* 0x000fe40000400000 */
[--C-:B------:R-:W-:Y:S02]  /*2290*/  FADD R66, R66, -R21.reuse ;  /* 0x8000001542427221 */ /* 0x100fe40000000000 */
[----:B------:R-:W-:Y:S01]  /*22a0*/  FADD R65, R65, -R21 ;  /* 0x8000001541417221 */ /* 0x000fe20000000000 */
[----:B0-----:R-:W-:Y:S01]  /*22b0*/  HMMA.16816.F32.BF16 R56, R52, R32, R56 ;  /* 0x000000203438723c */ /* 0x001fe20000041838 */
[--C-:B------:R-:W-:Y:S02]  /*22c0*/  FADD R68, R68, -R20.reuse ;  /* 0x8000001444447221 */ /* 0x100fe40000000000 */
[----:B------:R-:W-:-:S02]  /*22d0*/  FADD R69, R69, -R20 ;  /* 0x8000001445457221 */ /* 0x000fc40000000000 */
[--C-:B------:R-:W-:Y:S02]  /*22e0*/  FADD R64, R64, -R21.reuse ;  /* 0x8000001540407221 */ /* 0x100fe40000000000 */
[----:B------:R-:W-:Y:S02]  /*22f0*/  FADD R67, R67, -R21 ;  /* 0x8000001543437221 */ /* 0x000fe40000000000 */
[--C-:B------:R-:W-:Y:S01]  /*2300*/  FADD R22, R22, -R20.reuse ;  /* 0x8000001416167221 */ /* 0x100fe20000000000 */
[----:B-1----:R-:W-:Y:S01]  /*2310*/  HMMA.16816.F32.BF16 R48, R52, R24, R48 ;  /* 0x000000183430723c */ /* 0x002fe20000041830 */
[----:B------:R-:W-:Y:S02]  /*2320*/  FADD R23, R23, -R20 ;  /* 0x8000001417177221 */ /* 0x000fe40000000000 */
[----:B------:R-:W-:Y:S02]  /*2330*/  FMUL R32, R66, 1.4426950216293334961 ;  /* 0x3fb8aa3b42207820 */ /* 0x000fe40000400000 */
[----:B------:R-:W-:-:S02]  /*2340*/  FMUL R66, R65, 1.4426950216293334961 ;  /* 0x3fb8aa3b41427820 */ /* 0x000fc40000400000 */
[----:B------:R-:W-:Y:S02]  /*2350*/  FMUL R25, R68, 1.4426950216293334961 ;  /* 0x3fb8aa3b44197820 */ /* 0x000fe40000400000 */
[----:B------:R-:W-:Y:S02]  /*2360*/  FMUL R24, R69, 1.4426950216293334961 ;  /* 0x3fb8aa3b45187820 */ /* 0x000fe40000400000 */
[----:B------:R-:W-:Y:S02]  /*2370*/  FMUL R64, R64, 1.4426950216293334961 ;  /* 0x3fb8aa3b40407820 */ /* 0x000fe40000400000 */
[----:B------:R-:W-:Y:S02]  /*2380*/  FMUL R65, R67, 1.4426950216293334961 ;  /* 0x3fb8aa3b43417820 */ /* 0x000fe40000400000 */
[----:B------:R-:W-:Y:S02]  /*2390*/  FMUL R22, R22, 1.4426950216293334961 ;  /* 0x3fb8aa3b16167820 */ /* 0x000fe40000400000 */
[----:B------:R-:W-:Y:S01]  /*23a0*/  FMUL R23, R23, 1.4426950216293334961 ;  /* 0x3fb8aa3b17177820 */ /* 0x000fe20000400000 */
[----:B--2---:R-:W-:Y:S01]  /*23b0*/  HMMA.16816.F32.BF16 R36, R52, R28, R36 ;  /* 0x0000001c3424723c */ /* 0x004fe20000041824 */
[----:B------:R0:W1:Y:S01]  /*23c0*/  MUFU.EX2 R28, R22 ;  /* 0x00000016001c7308 */ /* 0x0000620000000800 */
[----:B------:R-:W-:-:S02]  /*23d0*/  FADD R88, R95, R77 ;  /* 0x0000004d5f587221 */ /* 0x000fc40000000000 */
[----:B------:R-:W-:-:S05]  /*23e0*/  FADD R33, R86, R85 ;  /* 0x0000005556217221 */ /* 0x000fca0000000000 */
[----:B------:R-:W-:Y:S01]  /*23f0*/  MUFU.EX2 R29, R23 ;  /* 0x00000017001d7308 */ /* 0x000fe20000000800 */
[----:B------:R-:W-:-:S07]  /*2400*/  FADD R73, R73, R88 ;  /* 0x0000005849497221 */ /* 0x000fce0000000000 */
[----:B------:R-:W-:Y:S01]  /*2410*/  MUFU.EX2 R25, R25 ;  /* 0x0000001900197308 */ /* 0x000fe20000000800 */
[----:B------:R-:W-:-:S07]  /*2420*/  FADD R94, R94, -R20 ;  /* 0x800000145e5e7221 */ /* 0x000fce0000000000 */
[----:B------:R-:W-:Y:S01]  /*2430*/  MUFU.EX2 R24, R24 ;  /* 0x0000001800187308 */ /* 0x000fe20000000800 */
[----:B------:R-:W-:-:S07]  /*2440*/  FADD R67, R70, -R21 ;  /* 0x8000001546437221 */ /* 0x000fce0000000000 */
[----:B------:R-:W-:Y:S08]  /*2450*/  MUFU.EX2 R32, R32 ;  /* 0x0000002000207308 */ /* 0x000ff00000000800 */
[----:B------:R-:W2:Y:S08]  /*2460*/  MUFU.EX2 R66, R66 ;  /* 0x0000004200427308 */ /* 0x000eb00000000800 */
[----:B------:R-:W-:Y:S08]  /*2470*/  MUFU.EX2 R64, R64 ;  /* 0x0000004000407308 */ /* 0x000ff00000000800 */
[----:B------:R-:W3:Y:S01]  /*2480*/  MUFU.EX2 R65, R65 ;  /* 0x0000004100417308 */ /* 0x000ee20000000800 */
[----:B------:R-:W-:-:S02]  /*2490*/  FADD R33, R84, R33 ;  /* 0x0000002154217221 */ /* 0x000fc40000000000 */
[----:B------:R-:W-:Y:S02]  /*24a0*/  FADD R91, R91, -R21 ;  /* 0x800000155b5b7221 */ /* 0x000fe40000000000 */
[C---:B------:R-:W-:Y:S02]  /*24b0*/  FMUL R46, R11.reuse, R46 ;  /* 0x0000002e0b2e7220 */ /* 0x040fe40000400000 */
[----:B------:R-:W-:Y:S02]  /*24c0*/  FMUL R47, R11, R47 ;  /* 0x0000002f0b2f7220 */ /* 0x000fe40000400000 */
[C---:B------:R-:W-:Y:S02]  /*24d0*/  FMUL R44, R10.reuse, R44 ;  /* 0x0000002c0a2c7220 */ /* 0x040fe40000400000 */
[----:B------:R-:W-:Y:S02]  /*24e0*/  FMUL R45, R10, R45 ;  /* 0x0000002d0a2d7220 */ /* 0x000fe40000400000 */
[----:B0-----:R-:W-:-:S02]  /*24f0*/  FADD R22, R74, -R20 ;  /* 0x800000144a167221 */ /* 0x001fc40000000000 */
[----:B------:R-:W-:Y:S02]  /*2500*/  FADD R76, R76, R73 ;  /* 0x000000494c4c7221 */ /* 0x000fe40000000000 */
[----:B------:R-:W-:Y:S02]  /*2510*/  FMUL R94, R94, 1.4426950216293334961 ;  /* 0x3fb8aa3b5e5e7820 */ /* 0x000fe40000400000 */
[----:B------:R-:W-:Y:S02]  /*2520*/  FMUL R73, R67, 1.4426950216293334961 ;  /* 0x3fb8aa3b43497820 */ /* 0x000fe40000400000 */
[----:B------:R-:W-:Y:S02]  /*2530*/  FMUL R91, R91, 1.4426950216293334961 ;  /* 0x3fb8aa3b5b5b7820 */ /* 0x000fe40000400000 */
[----:B------:R-:W-:Y:S02]  /*2540*/  FADD R33, R82, R33 ;  /* 0x0000002152217221 */ /* 0x000fe40000000000 */
[----:B------:R-:W-:Y:S01]  /*2550*/  FMUL R83, R22, 1.4426950216293334961 ;  /* 0x3fb8aa3b16537820 */ /* 0x000fe20000400000 */
[----:B------:R-:W0:Y:S01]  /*2560*/  MUFU.EX2 R74, R94 ;  /* 0x0000005e004a7308 */ /* 0x000e220000000800 */
[----:B------:R-:W-:Y:S01]  /*2570*/  FADD R67, R72, -R21 ;  /* 0x8000001548437221 */ /* 0x000fe20000000000 */
[----:B----4-:R-:W-:Y:S01]  /*2580*/  HMMA.16816.F32.BF16 R52, R52, R40, R44 ;  /* 0x000000283434723c */ /* 0x010fe2000004182c */
[----:B------:R-:W-:-:S02]  /*2590*/  FADD R90, R90, -R20 ;  /* 0x800000145a5a7221 */ /* 0x000fc40000000000 */
[----:B-1----:R-:W-:Y:S02]  /*25a0*/  FADD R76, R28, R76 ;  /* 0x0000004c1c4c7221 */ /* 0x002fe40000000000 */
[----:B------:R-:W-:Y:S01]  /*25b0*/  FADD R22, R75, -R20 ;  /* 0x800000144b167221 */ /* 0x000fe20000000000 */
[----:B------:R1:W-:Y:S01]  /*25c0*/  MUFU.EX2 R72, R73 ;  /* 0x0000004900487308 */ /* 0x0003e20000000800 */
[----:B--2---:R-:W-:Y:S02]  /*25d0*/  F2FP.BF16.PACK_AB R44, R66, R32 ;  /* 0x00000020422c723e */ /* 0x004fe400000010ff */
[----:B------:R-:W-:Y:S02]  /*25e0*/  F2FP.BF16.PACK_AB R45, R29, R28 ;  /* 0x0000001c1d2d723e */ /* 0x000fe400000010ff */
[----:B---3--:R-:W-:Y:S02]  /*25f0*/  F2FP.BF16.PACK_AB R46, R65, R64 ;  /* 0x00000040412e723e */ /* 0x008fe400000010ff */
[----:B------:R-:W-:Y:S01]  /*2600*/  F2FP.BF16.PACK_AB R47, R24, R25 ;  /* 0x00000019182f723e */ /* 0x000fe200000010ff */
[----:B------:R-:W2:Y:S01]  /*2610*/  MUFU.EX2 R70, R91 ;  /* 0x0000005b00467308 */ /* 0x000ea20000000800 */
[----:B-1----:R-:W-:-:S02]  /*2620*/  FADD R73, R32, R33 ;  /* 0x0000002120497221 */ /* 0x002fc40000000000 */
[----:B------:R-:W-:Y:S02]  /*2630*/  FMUL R90, R90, 1.4426950216293334961 ;  /* 0x3fb8aa3b5a5a7820 */ /* 0x000fe40000400000 */
[----:B------:R-:W-:Y:S02]  /*2640*/  FADD R76, R29, R76 ;  /* 0x0000004c1d4c7221 */ /* 0x000fe40000000000 */
[----:B------:R-:W-:Y:S01]  /*2650*/  FMUL R23, R22, 1.4426950216293334961 ;  /* 0x3fb8aa3b16177820 */ /* 0x000fe20000400000 */
[----:B------:R-:W1:Y:S01]  /*2660*/  MUFU.EX2 R83, R83 ;  /* 0x0000005300537308 */ /* 0x000e620000000800 */
[----:B------:R-:W-:Y:S02]  /*2670*/  FMUL R67, R67, 1.4426950216293334961 ;  /* 0x3fb8aa3b43437820 */ /* 0x000fe40000400000 */
[----:B------:R-:W-:Y:S02]  /*2680*/  FADD R71, R71, -R21 ;  /* 0x8000001547477221 */ /* 0x000fe40000000000 */
[----:B------:R-:W-:-:S02]  /*2690*/  FADD R73, R66, R73 ;  /* 0x0000004942497221 */ /* 0x000fc40000000000 */
[----:B------:R-:W-:Y:S01]  /*26a0*/  FADD R22, R78, -R20 ;  /* 0x800000144e167221 */ /* 0x000fe20000000000 */
[----:B------:R-:W3:Y:S01]  /*26b0*/  MUFU.EX2 R75, R90 ;  /* 0x0000005a004b7308 */ /* 0x000ee20000000800 */
[----:B------:R-:W-:Y:S01]  /*26c0*/  FADD R28, R63, -R21 ;  /* 0x800000153f1c7221 */ /* 0x000fe20000000000 */
[----:B------:R-:W-:Y:S01]  /*26d0*/  HMMA.16816.F32.BF16 R32, R44, R34, R56 ;  /* 0x000000222c20723c */ /* 0x000fe20000041838 */
[----:B------:R-:W-:Y:S01]  /*26e0*/  FADD R25, R25, R76 ;  /* 0x0000004c19197221 */ /* 0x000fe20000000000 */
[----:B------:R-:W4:Y:S01]  /*26f0*/  LDSM.16.M88.4 R56, [R120+0x2000] ;  /* 0x002000007838783b */ /* 0x000f220000000200 */
[----:B------:R-:W-:Y:S02]  /*2700*/  FMUL R71, R71, 1.4426950216293334961 ;  /* 0x3fb8aa3b47477820 */ /* 0x000fe40000400000 */
[----:B------:R-:W-:Y:S01]  /*2710*/  FADD R64, R64, R73 ;  /* 0x0000004940407221 */ /* 0x000fe20000000000 */
[----:B------:R5:W0:Y:S01]  /*2720*/  MUFU.EX2 R41, R67 ;  /* 0x0000004300297308 */ /* 0x000a220000000800 */
[----:B------:R-:W-:-:S02]  /*2730*/  FMUL R68, R22, 1.4426950216293334961 ;  /* 0x3fb8aa3b16447820 */ /* 0x000fc40000400000 */
[----:B------:R-:W-:Y:S02]  /*2740*/  FADD R79, R79, -R20 ;  /* 0x800000144f4f7221 */ /* 0x000fe40000000000 */
[----:B------:R-:W-:Y:S02]  /*2750*/  FMUL R40, R28, 1.4426950216293334961 ;  /* 0x3fb8aa3b1c287820 */ /* 0x000fe40000400000 */
[----:B------:R-:W-:Y:S01]  /*2760*/  FADD R73, R24, R25 ;  /* 0x0000001918497221 */ /* 0x000fe20000000000 */
[----:B------:R0:W1:Y:S01]  /*2770*/  MUFU.EX2 R78, R23 ;  /* 0x00000017004e7308 */ /* 0x0000620000000800 */
[----:B------:R-:W-:Y:S02]  /*2780*/  FADD R62, R62, -R21 ;  /* 0x800000153e3e7221 */ /* 0x000fe40000000000 */
[----:B------:R-:W-:Y:S02]  /*2790*/  FADD R25, R65, R64 ;  /* 0x0000004041197221 */ /* 0x000fe40000000000 */
[----:B------:R-:W-:-:S02]  /*27a0*/  FMUL R69, R79, 1.4426950216293334961 ;  /* 0x3fb8aa3b4f457820 */ /* 0x000fc40000400000 */
[----:B------:R-:W-:Y:S01]  /*27b0*/  FADD R92, R92, -R20 ;  /* 0x800000145c5c7221 */ /* 0x000fe20000000000 */
[----:B------:R-:W3:Y:S01]  /*27c0*/  MUFU.EX2 R63, R71 ;  /* 0x00000047003f7308 */ /* 0x000ee20000000800 */
[----:B0-----:R-:W-:Y:S02]  /*27d0*/  FADD R24, R74, R73 ;  /* 0x000000494a187221 */ /* 0x001fe40000000000 */
[----:B------:R-:W-:Y:S02]  /*27e0*/  FMUL R62, R62, 1.4426950216293334961 ;  /* 0x3fb8aa3b3e3e7820 */ /* 0x000fe40000400000 */
[----:B------:R-:W-:Y:S02]  /*27f0*/  FADD R61, R61, -R21 ;  /* 0x800000153d3d7221 */ /* 0x000fe40000000000 */
[----:B--2---:R-:W-:Y:S01]  /*2800*/  FADD R25, R70, R25 ;  /* 0x0000001946197221 */ /* 0x004fe20000000000 */
[----:B------:R-:W-:Y:S01]  /*2810*/  MUFU.EX2 R68, R68 ;  /* 0x0000004400447308 */ /* 0x000fe20000000800 */
[----:B------:R-:W-:-:S02]  /*2820*/  FMUL R22, R92, 1.4426950216293334961 ;  /* 0x3fb8aa3b5c167820 */ /* 0x000fc40000400000 */
[----:B------:R-:W-:Y:S01]  /*2830*/  FADD R93, R93, -R20 ;  /* 0x800000145d5d7221 */ /* 0x000fe20000000000 */
[C---:B------:R-:W-:Y:S01]  /*2840*/  HMMA.16816.F32.BF16 R36, R44.reuse, R30, R36 ;  /* 0x0000001e2c24723c */ /* 0x040fe20000041824 */
[----:B-1----:R-:W-:Y:S01]  /*2850*/  FADD R84, R83, R24 ;  /* 0x0000001853547221 */ /* 0x002fe20000000000 */
[----:B------:R-:W0:Y:S02]  /*2860*/  LDSM.16.M88.4 R28, [R120+0x2400] ;  /* 0x00240000781c783b */ /* 0x000e240000000200 */
[----:B------:R-:W1:Y:S01]  /*2870*/  MUFU.EX2 R40, R40 ;  /* 0x0000002800287308 */ /* 0x000e620000000800 */
[----:B------:R-:W-:Y:S02]  /*2880*/  FMUL R61, R61, 1.4426950216293334961 ;  /* 0x3fb8aa3b3d3d7820 */ /* 0x000fe40000400000 */
[----:B------:R-:W-:Y:S01]  /*2890*/  FADD R60, R60, -R21 ;  /* 0x800000153c3c7221 */ /* 0x000fe20000000000 */
[----:B-----5:R-:W-:Y:S01]  /*28a0*/  HMMA.16816.F32.BF16 R64, R44, R26, R48 ;  /* 0x0000001a2c40723c */ /* 0x020fe20000041830 */
[----:B------:R-:W-:Y:S01]  /*28b0*/  FADD R82, R72, R25 ;  /* 0x0000001948527221 */ /* 0x000fe20000000000 */
[----:B------:R-:W2:Y:S02]  /*28c0*/  LDSM.16.M88.4 R48, [R120+0x2800] ;  /* 0x002800007830783b */ /* 0x000ea40000000200 */
[----:B------:R-:W5:Y:S01]  /*28d0*/  MUFU.EX2 R69, R69 ;  /* 0x0000004500457308 */ /* 0x000f620000000800 */
[----:B------:R-:W-:Y:S01]  /*28e0*/  FMUL R23, R93, 1.4426950216293334961 ;  /* 0x3fb8aa3b5d177820 */ /* 0x000fe20000400000 */
[----:B------:R-:W0:Y:S01]  /*28f0*/  LDSM.16.M88.4 R24, [R120+0x2c00] ;  /* 0x002c00007818783b */ /* 0x000e220000000200 */
[----:B---3--:R-:W-:-:S05]  /*2900*/  FADD R77, R75, R84 ;  /* 0x000000544b4d7221 */ /* 0x008fca0000000000 */
[----:B------:R3:W0:Y:S01]  /*2910*/  MUFU.EX2 R71, R62 ;  /* 0x0000003e00477308 */ /* 0x0006220000000800 */
[----:B------:R-:W-:Y:S02]  /*2920*/  FMUL R76, R60, 1.4426950216293334961 ;  /* 0x3fb8aa3b3c4c7820 */ /* 0x000fe40000400000 */
[----:B------:R-:W-:Y:S01]  /*2930*/  FADD R82, R41, R82 ;  /* 0x0000005229527221 */ /* 0x000fe20000000000 */
[----:B------:R-:W-:-:S04]  /*2940*/  F2FP.BF16.PACK_AB R60, R72, R70 ;  /* 0x00000046483c723e */ /* 0x000fc800000010ff */
[----:B------:R-:W0:Y:S01]  /*2950*/  MUFU.EX2 R22, R22 ;  /* 0x0000001600167308 */ /* 0x000e220000000800 */
[----:B------:R-:W-:Y:S02]  /*2960*/  FADD R79, R78, R77 ;  /* 0x0000004d4e4f7221 */ /* 0x000fe40000000000 */
[----:B------:R-:W-:-:S05]  /*2970*/  FADD R77, R63, R82 ;  /* 0x000000523f4d7221 */ /* 0x000fca0000000000 */
[----:B------:R4:W0:Y:S01]  /*2980*/  MUFU.EX2 R73, R61 ;  /* 0x0000003d00497308 */ /* 0x0008220000000800 */
[----:B-1----:R-:W-:Y:S01]  /*2990*/  FADD R72, R40, R77 ;  /* 0x0000004d28487221 */ /* 0x002fe20000000000 */
[----:B---3--:R-:W-:-:S06]  /*29a0*/  F2FP.BF16.PACK_AB R62, R63, R41 ;  /* 0x000000293f3e723e */ /* 0x008fcc00000010ff */
[----:B------:R-:W1:Y:S01]  /*29b0*/  MUFU.EX2 R23, R23 ;  /* 0x0000001700177308 */ /* 0x000e620000000800 */
[----:B----4-:R-:W-:Y:S01]  /*29c0*/  F2FP.BF16.PACK_AB R61, R83, R74 ;  /* 0x0000004a533d723e */ /* 0x010fe200000010ff */
[----:B------:R-:W-:-:S06]  /*29d0*/  FADD R74, R68, R79 ;  /* 0x0000004f444a7221 */ /* 0x000fcc0000000000 */
[----:B------:R-:W3:Y:S01]  /*29e0*/  MUFU.EX2 R70, R76 ;  /* 0x0000004c00467308 */ /* 0x000ee20000000800 */
[----:B-----5:R-:W-:Y:S02]  /*29f0*/  FADD R41, R69, R74 ;  /* 0x0000004a45297221 */ /* 0x020fe40000000000 */
[----:B0-----:R-:W-:Y:S01]  /*2a00*/  FADD R72, R71, R72 ;  /* 0x0000004847487221 */ /* 0x001fe20000000000 */
[----:B------:R-:W-:Y:S01]  /*2a10*/  HMMA.16816.F32.BF16 R52, R44, R42, R52 ;  /* 0x0000002a2c34723c */ /* 0x000fe20000041834 */
[----:B------:R-:W-:-:S06]  /*2a20*/  F2FP.BF16.PACK_AB R63, R78, R75 ;  /* 0x0000004b4e3f723e */ /* 0x000fcc00000010ff */
[----:B------:R-:W-:Y:S02]  /*2a30*/  FADD R42, R22, R41 ;  /* 0x00000029162a7221 */ /* 0x000fe40000000000 */
[----:B------:R-:W-:Y:S02]  /*2a40*/  FADD R41, R73, R72 ;  /* 0x0000004849297221 */ /* 0x000fe40000000000 */
[C---:B-1----:R-:W-:Y:S02]  /*2a50*/  FADD R42, R23.reuse, R42 ;  /* 0x0000002a172a7221 */ /* 0x042fe40000000000 */
[----:B---3--:R-:W-:Y:S01]  /*2a60*/  FADD R41, R70, R41 ;  /* 0x0000002946297221 */ /* 0x008fe20000000000 */
[C---:B------:R-:W-:Y:S02]  /*2a70*/  HMMA.16816.F32.BF16 R32, R60.reuse, R56, R32 ;  /* 0x000000383c20723c */ /* 0x040fe40000041820 */
[----:B------:R-:W0:Y:S04]  /*2a80*/  SHFL.BFLY PT, R43, R42, 0x2, 0x1f ;  /* 0x0c401f002a2b7f89 */ /* 0x000e2800000e0000 */
[----:B------:R-:W1:Y:S02]  /*2a90*/  SHFL.BFLY PT, R56, R41, 0x2, 0x1f ;  /* 0x0c401f0029387f89 */ /* 0x000e6400000e0000 */
[C---:B------:R-:W-:Y:S08]  /*2aa0*/  HMMA.16816.F32.BF16 R36, R60.reuse, R28, R36 ;  /* 0x0000001c3c24723c */ /* 0x040ff00000041824 */
[C---:B--2---:R-:W-:Y:S08]  /*2ab0*/  HMMA.16816.F32.BF16 R64, R60.reuse, R48, R64 ;  /* 0x000000303c40723c */ /* 0x044ff00000041840 */
[----:B------:R-:W-:Y:S01]  /*2ac0*/  HMMA.16816.F32.BF16 R60, R60, R24, R52 ;  /* 0x000000183c3c723c */ /* 0x000fe20000041834 */
[----:B------:R-:W-:Y:S01]  /*2ad0*/  F2FP.BF16.PACK_AB R47, R23, R22 ;  /* 0x00000016172f723e */ /* 0x000fe200000010ff */
[----:B0-----:R-:W-:-:S02]  /*2ae0*/  FADD R22, R42, R43 ;  /* 0x0000002b2a167221 */ /* 0x001fc40000000000 */
[----:B-1----:R-:W-:Y:S01]  /*2af0*/  FADD R56, R41, R56 ;  /* 0x0000003829387221 */ /* 0x002fe20000000000 */
[----:B------:R-:W-:Y:S01]  /*2b00*/  UIADD3 UR4, UP0, UR4, 0x40, URZ ;  /* 0x0000004004047890 */ /* 0x000fe2000ff1e03f */
[----:B------:R-:W-:Y:S01]  /*2b10*/  F2FP.BF16.PACK_AB R44, R71, R40 ;  /* 0x00000028472c723e */ /* 0x000fe200000010ff */
[----:B------:R-:W0:Y:S01]  /*2b20*/  SHFL.BFLY PT, R25, R22, 0x1, 0x1f ;  /* 0x0c201f0016197f89 */ /* 0x000e2200000e0000 */
[----:B------:R-:W-:Y:S02]  /*2b30*/  F2FP.BF16.PACK_AB R45, R69, R68 ;  /* 0x00000044452d723e */ /* 0x000fe400000010ff */
[----:B------:R-:W-:Y:S01]  /*2b40*/  F2FP.BF16.PACK_AB R46, R70, R73 ;  /* 0x00000049462e723e */ /* 0x000fe200000010ff */
[----:B------:R-:W1:Y:S01]  /*2b50*/  SHFL.BFLY PT, R23, R56, 0x1, 0x1f ;  /* 0x0c201f0038177f89 */ /* 0x000e6200000e0000 */
[----:B------:R-:W-:Y:S01]  /*2b60*/  UIADD3.X UR5, URZ, UR5, URZ, UP0, !UPT ;  /* 0x000000053f057290 */ /* 0x000fe200087fe43f */
[----:B------:R-:W-:-:S04]  /*2b70*/  ISETP.LE.U32.AND P0, PT, R123, UR4, PT ;  /* 0x000000047b007c0c */ /* 0x000fc8000bf03070 */
[C---:B------:R-:W-:Y:S08]  /*2b80*/  HMMA.16816.F32.BF16 R52, R44.reuse, R58, R32 ;  /* 0x0000003a2c34723c */ /* 0x040ff00000041820 */
[C---:B------:R-:W-:Y:S08]  /*2b90*/  HMMA.16816.F32.BF16 R40, R44.reuse, R30, R36 ;  /* 0x0000001e2c28723c */ /* 0x040ff00000041824 */
[C---:B------:R-:W-:Y:S08]  /*2ba0*/  HMMA.16816.F32.BF16 R48, R44.reuse, R50, R64 ;  /* 0x000000322c30723c */ /* 0x040ff00000041840 */
[----:B------:R-:W-:Y:S07]  /*2bb0*/  HMMA.16816.F32.BF16 R44, R44, R26, R60 ;  /* 0x0000001a2c2c723c */ /* 0x000fee000004183c */
[----:B------:R-:W-:-:S05]  /*2bc0*/  IMAD.U32 R26, RZ, RZ, UR5 ;  /* 0x00000005ff1a7e24 */ /* 0x000fca000f8e00ff */
[----:B------:R-:W-:Y:S01]  /*2bd0*/  ISETP.GE.U32.AND.EX P0, PT, R26, RZ, PT, P0 ;  /* 0x000000ff1a00720c */ /* 0x000fe20003f06100 */
[----:B0-----:R-:W-:Y:S02]  /*2be0*/  FADD R25, R22, R25 ;  /* 0x0000001916197221 */ /* 0x001fe40000000000 */
[----:B-1----:R-:W-:Y:S02]  /*2bf0*/  FADD R23, R56, R23 ;  /* 0x0000001738177221 */ /* 0x002fe40000000000 */
[----:B------:R-:W-:Y:S02]  /*2c00*/  IMAD.MOV.U32 R24, RZ, RZ, 0x40 ;  /* 0x00000040ff187424 */ /* 0x000fe400078e00ff */
[----:B------:R-:W-:Y:S01]  /*2c10*/  FFMA R0, R11, R0, R25 ;  /* 0x000000000b007223 */ /* 0x000fe20000000019 */
[----:B------:R-:W-:Y:S01]  /*2c20*/  MOV R11, R20 ;  /* 0x00000014000b7202 */ /* 0x000fe20000000f00 */
[----:B------:R-:W-:Y:S02]  /*2c30*/  FFMA R9, R10, R9, R23 ;  /* 0x000000090a097223 */ /* 0x000fe40000000017 */
[----:B------:R-:W-:-:S02]  /*2c40*/  IMAD R3, R24, c[0x0][0x1b4], R3 ;  /* 0x00006d0018037a24 */ /* 0x000fc400078e0203 */
[----:B------:R-:W-:Y:S02]  /*2c50*/  IMAD R2, R24, c[0x0][0x1a4], R2 ;  /* 0x0000690018027a24 */ /* 0x000fe400078e0202 */
[----:B------:R-:W-:Y:S01]  /*2c60*/  IMAD.MOV.U32 R10, RZ, RZ, R21 ;  /* 0x000000ffff0a7224 */ /* 0x000fe200078e0015 */
[----:B------:R-:W-:Y:S01]  /*2c70*/  @P0 CALL.REL.NOINC `(.L_x_0) ;  /* 0x0000001000000944 */ /* 0x000fe20003c00000 */
[----:B------:R-:W-:Y:S05]  /*2c80*/  BRA `(.L_x_1) ;  /* 0xffffe22000007947 */ /* 0x000fea000383ffff */
.L_x_0:
[----:B-1----:R-:W-:Y:S01]  /*2c90*/  IMAD.MOV.U32 R22, RZ, RZ, R0 ;  /* 0x000000ffff167224 */ /* 0x002fe200078e0000 */
[----:B------:R-:W0:Y:S01]  /*2ca0*/  S2R R56, SR_CTAID.Y ;  /* 0x0000000000387919 */ /* 0x000e220000002600 */
[C---:B------:R-:W-:Y:S01]  /*2cb0*/  IMAD.SHL.U32 R10, R122.reuse, 0x8, RZ ;  /* 0x000000087a0a7824 */ /* 0x040fe200078e00ff */
[----:B------:R-:W-:Y:S01]  /*2cc0*/  LOP3.LUT R11, R122, 0xe0, RZ, 0xc0, !PT ;  /* 0x000000e07a0b7812 */ /* 0x000fe200078ec0ff */
[C---:B------:R-:W-:Y:S01]  /*2cd0*/  FMUL R3, R22.reuse, 8388608 ;  /* 0x4b00000016037820 */ /* 0x040fe20000400000 */
[----:B------:R-:W-:Y:S01]  /*2ce0*/  FSETP.GEU.AND P3, PT, R22, 1.175494350822287508e-38, PT ;  /* 0x008000001600780b */ /* 0x000fe20003f6e000 */
[----:B------:R-:W-:Y:S01]  /*2cf0*/  IMAD.MOV.U32 R17, RZ, RZ, R9 ;  /* 0x000000ffff117224 */ /* 0x000fe200078e0009 */
[----:B------:R-:W-:Y:S01]  /*2d00*/  LOP3.LUT R4, R10, 0x78, RZ, 0xc0, !PT ;  /* 0x000000780a047812 */ /* 0x000fe200078ec0ff */
[----:B------:R-:W-:Y:S01]  /*2d10*/  IMAD.SHL.U32 R5, R122, 0x4, RZ ;  /* 0x000000047a057824 */ /* 0x000fe200078e00ff */
[----:B------:R-:W-:Y:S01]  /*2d20*/  FSEL R3, R3, R22, !P3 ;  /* 0x0000001603037208 */ /* 0x000fe20005800000 */
[C---:B------:R-:W-:Y:S01]  /*2d30*/  FMUL R2, R17.reuse, 8388608 ;  /* 0x4b00000011027820 */ /* 0x040fe20000400000 */
[----:B------:R-:W-:Y:S01]  /*2d40*/  FSETP.GEU.AND P2, PT, R17, 1.175494350822287508e-38, PT ;  /* 0x008000001100780b */ /* 0x000fe20003f4e000 */
[----:B------:R-:W-:Y:S01]  /*2d50*/  IMAD R14, R11, 0x4, R4 ;  /* 0x000000040b0e7824 */ /* 0x000fe200078e0204 */
[----:B------:R-:W-:Y:S01]  /*2d60*/  IADD3 R4, R3, -0x3f3504f3, RZ ;  /* 0xc0cafb0d03047810 */ /* 0x000fe20007ffe0ff */
[----:B------:R-:W-:Y:S01]  /*2d70*/  IMAD.MOV.U32 R31, RZ, RZ, 0x3dc6b27f ;  /* 0x3dc6b27fff1f7424 */ /* 0x000fe200078e00ff */
[----:B------:R-:W-:Y:S01]  /*2d80*/  FSEL R2, R2, R17, !P2 ;  /* 0x0000001102027208 */ /* 0x000fe20005000000 */
[----:B------:R-:W-:Y:S01]  /*2d90*/  BAR.SYNC.DEFER_BLOCKING 0x0 ;  /* 0x0000000000007b1d */ /* 0x000fe20000010000 */
[----:B------:R-:W-:Y:S01]  /*2da0*/  LOP3.LUT R16, R4, 0xff800000, RZ, 0xc0, !PT ;  /* 0xff80000004107812 */ /* 0x000fe200078ec0ff */
[----:B------:R-:W-:Y:S01]  /*2db0*/  IMAD R125, R125, c[0x0][0x1c8], RZ ;  /* 0x000072007d7d7a24 */ /* 0x000fe200078e02ff */
[----:B------:R-:W-:-:S02]  /*2dc0*/  SHF.R.U32.HI R8, RZ, 0x1, R122 ;  /* 0x00000001ff087819 */ /* 0x000fc4000001167a */
[----:B------:R-:W-:Y:S01]  /*2dd0*/  IADD3 R0, R2, -0x3f3504f3, RZ ;  /* 0xc0cafb0d02007810 */ /* 0x000fe20007ffe0ff */
[----:B------:R-:W1:Y:S01]  /*2de0*/  I2F R4, R16 ;  /* 0x0000001000047306 */ /* 0x000e620000201400 */
[----:B------:R-:W-:Y:S01]  /*2df0*/  LOP3.LUT R6, R10, 0x38, RZ, 0xc0, !PT ;  /* 0x000000380a067812 */ /* 0x000fe200078ec0ff */
[----:B------:R-:W2:Y:S01]  /*2e00*/  S2R R57, SR_TID.X ;  /* 0x0000000000397919 */ /* 0x000ea20000002100 */
[----:B------:R-:W-:Y:S02]  /*2e10*/  LOP3.LUT R7, R5, 0x1c0, RZ, 0xc0, !PT ;  /* 0x000001c005077812 */ /* 0x000fe400078ec0ff */
[----:B------:R-:W-:Y:S02]  /*2e20*/  LOP3.LUT R8, R8, 0x4, RZ, 0xc0, !PT ;  /* 0x0000000408087812 */ /* 0x000fe400078ec0ff */
[----:B------:R-:W-:Y:S02]  /*2e30*/  LOP3.LUT R5, R0, 0xff800000, RZ, 0xc0, !PT ;  /* 0xff80000000057812 */ /* 0x000fe400078ec0ff */
[----:B------:R-:W-:-:S02]  /*2e40*/  LOP3.LUT R15, R122, 0xc, RZ, 0xc0, !PT ;  /* 0x0000000c7a0f7812 */ /* 0x000fc400078ec0ff */
[----:B------:R-:W-:Y:S01]  /*2e50*/  IADD3 R0, R8, R6, R7 ;  /* 0x0000000608007210 */ /* 0x000fe20007ffe007 */
[----:B0-----:R-:W-:Y:S01]  /*2e60*/  IMAD R6, R56, c[0x0][0x1c0], RZ ;  /* 0x0000700038067a24 */ /* 0x001fe200078e02ff */
[----:B------:R0:W3:Y:S01]  /*2e70*/  I2F R7, R5 ;  /* 0x0000000500077306 */ /* 0x0000e20000201400 */
[----:B------:R-:W-:Y:S01]  /*2e80*/  IMAD R8, R119, c[0x0][0x1c4], RZ ;  /* 0x0000710077087a24 */ /* 0x000fe200078e02ff */
[----:B------:R-:W-:Y:S01]  /*2e90*/  LOP3.LUT R11, R10, 0x780, RZ, 0xc0, !PT ;  /* 0x000007800a0b7812 */ /* 0x000fe200078ec0ff */
[----:B------:R-:W-:Y:S01]  /*2ea0*/  IMAD R18, R15, 0x10, R124 ;  /* 0x000000100f127824 */ /* 0x000fe200078e027c */
[----:B------:R-:W-:Y:S01]  /*2eb0*/  FSEL R13, RZ, -23, P3 ;  /* 0xc1b80000ff0d7808 */ /* 0x000fe20001800000 */
[----:B------:R-:W-:Y:S01]  /*2ec0*/  IMAD.SHL.U32 R10, R6, 0x2, RZ ;  /* 0x00000002060a7824 */ /* 0x000fe200078e00ff */
[----:B------:R-:W-:Y:S01]  /*2ed0*/  SHF.L.U32 R9, R8, 0x1, RZ ;  /* 0x0000000108097819 */ /* 0x000fe200000006ff */
[----:B------:R-:W-:Y:S01]  /*2ee0*/  IMAD.U32 R18, R18, 0x20, R11 ;  /* 0x0000002012127824 */ /* 0x000fe200078e000b */
[----:B------:R-:W-:Y:S01]  /*2ef0*/  FSETP.GT.AND P1, PT, |R22|, 8.50705917302346158658e+37, PT ;  /* 0x7e8000001600780b */ /* 0x000fe20003f24200 */
[----:B0-----:R-:W-:Y:S01]  /*2f00*/  IMAD.IADD R5, R2, 0x1, -R5 ;  /* 0x0000000102057824 */ /* 0x001fe200078e0a05 */
[----:B------:R-:W-:Y:S01]  /*2f10*/  IADD3 R10, P4, P5, R9, c[0x0][0x178], R10 ;  /* 0x00005e00090a7a10 */ /* 0x000fe20007d9e00a */
[----:B------:R-:W-:Y:S01]  /*2f20*/  IMAD.HI R11, R6, 0x2, RZ ;  /* 0x00000002060b7827 */ /* 0x000fe200078e02ff */
[----:B------:R-:W-:-:S02]  /*2f30*/  FSEL R12, RZ, -23, P2 ;  /* 0xc1b80000ff0c7808 */ /* 0x000fc40001000000 */
[----:B------:R-:W-:Y:S01]  /*2f40*/  FSETP.GT.AND P2, PT, |R17|, 8.50705917302346158658e+37, PT ;  /* 0x7e8000001100780b */ /* 0x000fe20003f44200 */
[----:B------:R-:W-:Y:S01]  /*2f50*/  FADD R5, R5, -1 ;  /* 0xbf80000005057421 */ /* 0x000fe20000000000 */
[----:B------:R-:W-:Y:S01]  /*2f60*/  FSETP.GEU.AND P3, PT, |R22|, 1.175494350822287508e-38, PT ;  /* 0x008000001600780b */ /* 0x000fe20003f6e200 */
[----:B------:R-:W-:Y:S01]  /*2f70*/  IMAD.HI R8, R8, 0x2, RZ ;  /* 0x0000000208087827 */ /* 0x000fe200078e02ff */
[----:B------:R-:W-:Y:S02]  /*2f80*/  LOP3.LUT P0, RZ, R122, 0x80, RZ, 0xc0, !PT ;  /* 0x000000807aff7812 */ /* 0x000fe4000780c0ff */
[----:B------:R-:W-:Y:S01]  /*2f90*/  SHF.R.S32.HI R122, RZ, 0x4, R122 ;  /* 0x00000004ff7a7819 */ /* 0x000fe2000001147a */
[----:B-1----:R-:W-:Y:S01]  /*2fa0*/  FFMA.FTZ R13, R4, 1.1920928955078125e-07, R13 ;  /* 0x34000000040d7823 */ /* 0x002fe2000001000d */
[----:B------:R-:W-:Y:S01]  /*2fb0*/  IADD3.X R11, R8, c[0x0][0x17c], R11, P4, P5 ;  /* 0x00005f00080b7a10 */ /* 0x000fe200027ea40b */
[----:B------:R-:W-:Y:S01]  /*2fc0*/  FFMA.FTZ R4, R5, R31, -0.16845393180847167969 ;  /* 0xbe2c7f3005047423 */ /* 0x000fe2000001001f */
[----:B------:R-:W-:Y:S01]  /*2fd0*/  FSETP.GEU.AND P4, PT, |R17|, 1.175494350822287508e-38, PT ;  /* 0x008000001100780b */ /* 0x000fe20003f8e200 */
[----:B------:R-:W-:Y:S01]  /*2fe0*/  @P1 FMUL R22, R22, 0.25 ;  /* 0x3e80000016161820 */ /* 0x000fe20000400000 */
[----:B------:R-:W-:Y:S01]  /*2ff0*/  SGXT R9, R122, 0x1 ;  /* 0x000000017a09781a */ /* 0x000fe20000000200 */
[----:B------:R-:W-:-:S02]  /*3000*/  FFMA.FTZ R4, R5, R4, 0.1716887056827545166 ;  /* 0x3e2fcf2a05047423 */ /* 0x000fc40000010004 */
[----:B------:R-:W-:Y:S01]  /*3010*/  @!P3 FMUL R22, R22, 16777216 ;  /* 0x4b8000001616b820 */ /* 0x000fe20000400000 */
[----:B------:R-:W-:Y:S01]  /*3020*/  LOP3.LUT R30, R14, 0x808, R9, 0x78, !PT ;  /* 0x000008080e1e7812 */ /* 0x000fe200078e7809 */
[----:B------:R-:W-:Y:S02]  /*3030*/  FFMA.FTZ R4, R5, R4, -0.17900948226451873779 ;  /* 0xbe374e4305047423 */ /* 0x000fe40000010004 */
[----:B------:R-:W-:Y:S01]  /*3040*/  @P2 FMUL R17, R17, 0.25 ;  /* 0x3e80000011112820 */ /* 0x000fe20000400000 */
[----:B------:R-:W0:Y:S01]  /*3050*/  MUFU.RCP R6, R22 ;  /* 0x0000001600067308 */ /* 0x000e220000001000 */
[----:B------:R-:W-:Y:S02]  /*3060*/  FFMA.FTZ R4, R5, R4, 0.20512372255325317383 ;  /* 0x3e520bf405047423 */ /* 0x000fe40000010004 */
[----:B------:R-:W-:Y:S02]  /*3070*/  @!P4 FMUL R17, R17, 16777216 ;  /* 0x4b8000001111c820 */ /* 0x000fe40000400000 */
[----:B------:R-:W-:-:S02]  /*3080*/  FFMA.FTZ R4, R5, R4, -0.24046532809734344482 ;  /* 0xbe763c8b05047423 */ /* 0x000fc40000010004 */
[----:B------:R-:W-:Y:S01]  /*3090*/  @P1 FMUL R42, R42, 0.25 ;  /* 0x3e8000002a2a1820 */ /* 0x000fe20000400000 */
[----:B------:R-:W1:Y:S01]  /*30a0*/  MUFU.RCP R9, R17 ;  /* 0x0000001100097308 */ /* 0x000e620000001000 */
[C---:B------:R-:W-:Y:S02]  /*30b0*/  FFMA.FTZ R4, R5.reuse, R4, 0.28857114911079406738 ;  /* 0x3e93bf9905047423 */ /* 0x040fe40000010004 */
[----:B------:R-:W-:Y:S02]  /*30c0*/  @P1 FMUL R54, R54, 0.25 ;  /* 0x3e80000036361820 */ /* 0x000fe40000400000 */
[----:B------:R-:W-:Y:S02]  /*30d0*/  FFMA.FTZ R4, R5, R4, -0.36067417263984680176 ;  /* 0xbeb8aa4905047423 */ /* 0x000fe40000010004 */
[----:B------:R-:W-:Y:S02]  /*30e0*/  @P1 FMUL R47, R47, 0.25 ;  /* 0x3e8000002f2f1820 */ /* 0x000fe40000400000 */
[----:B------:R-:W-:-:S02]  /*30f0*/  @P1 FMUL R51, R51, 0.25 ;  /* 0x3e80000033331820 */ /* 0x000fc40000400000 */
[----:B------:R-:W-:Y:S02]  /*3100*/  @P1 FMUL R46, R46, 0.25 ;  /* 0x3e8000002e2e1820 */ /* 0x000fe40000400000 */
[----:B------:R-:W-:Y:S02]  /*3110*/  FFMA.FTZ R4, R5, R4, 0.48089820146560668945 ;  /* 0x3ef6384a05047423 */ /* 0x000fe40000010004 */
[----:B------:R-:W-:Y:S02]  /*3120*/  @P2 FMUL R44, R44, 0.25 ;  /* 0x3e8000002c2c2820 */ /* 0x000fe40000400000 */
[----:B------:R-:W-:Y:S02]  /*3130*/  @P2 FMUL R48, R48, 0.25 ;  /* 0x3e80000030302820 */ /* 0x000fe40000400000 */
[----:B------:R-:W-:Y:S02]  /*3140*/  @!P3 FMUL R42, R42, 16777216 ;  /* 0x4b8000002a2ab820 */ /* 0x000fe40000400000 */
[----:B------:R-:W-:-:S02]  /*3150*/  @!P3 FMUL R54, R54, 16777216 ;  /* 0x4b8000003636b820 */ /* 0x000fc40000400000 */
[----:B------:R-:W-:Y:S02]  /*3160*/  @!P3 FMUL R47, R47, 16777216 ;  /* 0x4b8000002f2fb820 */ /* 0x000fe40000400000 */
[----:B------:R-:W-:Y:S02]  /*3170*/  @!P3 FMUL R51, R51, 16777216 ;  /* 0x4b8000003333b820 */ /* 0x000fe40000400000 */
[----:B------:R-:W-:Y:S02]  /*3180*/  @!P3 FMUL R46, R46, 16777216 ;  /* 0x4b8000002e2eb820 */ /* 0x000fe40000400000 */
[----:B------:R-:W-:Y:S02]  /*3190*/  FFMA.FTZ R4, R5, R4, -0.72134751081466674805 ;  /* 0xbf38aa3b05047423 */ /* 0x000fe40000010004 */
[----:B------:R-:W-:Y:S02]  /*31a0*/  IMAD R36, R15, 0x2, R18 ;  /* 0x000000020f247824 */ /* 0x000fe400078e0212 */
[----:B---3--:R-:W-:-:S02]  /*31b0*/  FFMA.FTZ R12, R7, 1.1920928955078125e-07, R12 ;  /* 0x34000000070c7823 */ /* 0x008fc4000001000c */
[----:B------:R-:W-:Y:S01]  /*31c0*/  @!P4 FMUL R44, R44, 16777216 ;  /* 0x4b8000002c2cc820 */ /* 0x000fe20000400000 */
[----:B------:R-:W-:Y:S01]  /*31d0*/  LOP3.LUT R39, R36, 0x8, RZ, 0x3c, !PT ;  /* 0x0000000824277812 */ /* 0x000fe200078e3cff */
[----:B------:R-:W-:Y:S02]  /*31e0*/  @!P4 FMUL R48, R48, 16777216 ;  /* 0x4b8000003030c820 */ /* 0x000fe40000400000 */
[C---:B0-----:R-:W-:Y:S02]  /*31f0*/  FMUL R22, R6.reuse, R42 ;  /* 0x0000002a06167220 */ /* 0x041fe40000400000 */
[----:B------:R-:W-:Y:S02]  /*3200*/  FMUL R25, R6, R54 ;  /* 0x0000003606197220 */ /* 0x000fe40000400000 */
[----:B------:R-:W-:Y:S02]  /*3210*/  @P1 FMUL R50, R50, 0.25 ;  /* 0x3e80000032321820 */ /* 0x000fe40000400000 */
[----:B------:R-:W-:Y:S01]  /*3220*/  @P1 FMUL R43, R43, 0.25 ;  /* 0x3e8000002b2b1820 */ /* 0x000fe20000400000 */
[----:B------:R-:W-:Y:S01]  /*3230*/  F2FP.BF16.PACK_AB R22, R22, R25 ;  /* 0x000000191616723e */ /* 0x000fe200000010ff */
[----:B------:R-:W-:Y:S01]  /*3240*/  @P1 FMUL R55, R55, 0.25 ;  /* 0x3e80000037371820 */ /* 0x000fe20000400000 */
[----:B------:R-:W-:Y:S01]  /*3250*/  ISETP.GE.U32.AND P1, PT, R3, 0x7f800000, PT ;  /* 0x7f8000000300780c */ /* 0x000fe20003f26070 */
[----:B------:R-:W-:-:S02]  /*3260*/  FMUL R7, R6, R47 ;  /* 0x0000002f06077220 */ /* 0x000fc40000400000 */
[----:B------:R-:W-:Y:S02]  /*3270*/  FMUL R18, R6, R51 ;  /* 0x0000003306127220 */ /* 0x000fe40000400000 */
[----:B------:R-:W-:Y:S02]  /*3280*/  @P2 FMUL R40, R40, 0.25 ;  /* 0x3e80000028282820 */ /* 0x000fe40000400000 */
[----:B------:R-:W-:Y:S01]  /*3290*/  @P2 FMUL R52, R52, 0.25 ;  /* 0x3e80000034342820 */ /* 0x000fe20000400000 */
[----:B------:R-:W-:Y:S01]  /*32a0*/  F2FP.BF16.PACK_AB R25, R7, R18 ;  /* 0x000000120719723e */ /* 0x000fe200000010ff */
[----:B------:R-:W-:Y:S02]  /*32b0*/  FMUL R8, R6, R46 ;  /* 0x0000002e06087220 */ /* 0x000fe40000400000 */
[----:B------:R-:W-:Y:S02]  /*32c0*/  @P2 FMUL R45, R45, 0.25 ;  /* 0x3e8000002d2d2820 */ /* 0x000fe40000400000 */
[----:B------:R-:W-:-:S02]  /*32d0*/  @P2 FMUL R49, R49, 0.25 ;  /* 0x3e80000031312820 */ /* 0x000fc40000400000 */
[----:B------:R-:W-:Y:S02]  /*32e0*/  @P2 FMUL R41, R41, 0.25 ;  /* 0x3e80000029292820 */ /* 0x000fe40000400000 */
[----:B------:R-:W-:Y:S01]  /*32f0*/  @P2 FMUL R53, R53, 0.25 ;  /* 0x3e80000035352820 */ /* 0x000fe20000400000 */
[----:B------:R-:W-:Y:S01]  /*3300*/  ISETP.GE.U32.AND P2, PT, R2, 0x7f800000, PT ;  /* 0x7f8000000200780c */ /* 0x000fe20003f46070 */
[----:B------:R-:W-:Y:S02]  /*3310*/  IMAD.MOV.U32 R46, RZ, RZ, c[0x0][0x1c8] ;  /* 0x00007200ff2e7624 */ /* 0x000fe400078e00ff */
[----:B------:R-:W-:Y:S02]  /*3320*/  FMUL R4, R5, R4 ;  /* 0x0000000405047220 */ /* 0x000fe40000400000 */
[C---:B-1----:R-:W-:Y:S02]  /*3330*/  FMUL R14, R9.reuse, R44 ;  /* 0x0000002c090e7220 */ /* 0x042fe40000400000 */
[----:B------:R-:W-:-:S02]  /*3340*/  FMUL R17, R9, R48 ;  /* 0x0000003009117220 */ /* 0x000fc40000400000 */
[----:B------:R-:W-:Y:S02]  /*3350*/  @!P3 FMUL R50, R50, 16777216 ;  /* 0x4b8000003232b820 */ /* 0x000fe40000400000 */
[----:B------:R-:W-:Y:S01]  /*3360*/  @!P3 FMUL R43, R43, 16777216 ;  /* 0x4b8000002b2bb820 */ /* 0x000fe20000400000 */
[----:B------:R-:W-:Y:S01]  /*3370*/  F2FP.BF16.PACK_AB R27, R14, R17 ;  /* 0x000000110e1b723e */ /* 0x000fe200000010ff */
[----:B------:R-:W-:Y:S02]  /*3380*/  @!P3 FMUL R55, R55, 16777216 ;  /* 0x4b8000003737b820 */ /* 0x000fe40000400000 */
[----:B------:R-:W-:Y:S02]  /*3390*/  @!P4 FMUL R40, R40, 16777216 ;  /* 0x4b8000002828c820 */ /* 0x000fe40000400000 */
[----:B------:R-:W-:Y:S02]  /*33a0*/  @!P4 FMUL R52, R52, 16777216 ;  /* 0x4b8000003434c820 */ /* 0x000fe40000400000 */
[----:B------:R-:W-:-:S02]  /*33b0*/  @!P4 FMUL R45, R45, 16777216 ;  /* 0x4b8000002d2dc820 */ /* 0x000fc40000400000 */
[----:B------:R-:W-:Y:S02]  /*33c0*/  @!P4 FMUL R49, R49, 16777216 ;  /* 0x4b8000003131c820 */ /* 0x000fe40000400000 */
[----:B------:R-:W-:Y:S02]  /*33d0*/  @!P4 FMUL R41, R41, 16777216 ;  /* 0x4b8000002929c820 */ /* 0x000fe40000400000 */
[----:B------:R-:W-:Y:S02]  /*33e0*/  @!P4 FMUL R53, R53, 16777216 ;  /* 0x4b8000003535c820 */ /* 0x000fe40000400000 */
[----:B------:R-:W-:Y:S02]  /*33f0*/  FMUL R4, R5, R4 ;  /* 0x0000000405047220 */ /* 0x000fe40000400000 */
[----:B------:R-:W-:Y:S02]  /*3400*/  IMAD R7, R46, 0x2, R125 ;  /* 0x000000022e077824 */ /* 0x000fe400078e027d */
[----:B------:R-:W-:-:S02]  /*3410*/  FMUL R15, R6, R50 ;  /* 0x00000032060f7220 */ /* 0x000fc40000400000 */
[C---:B------:R-:W-:Y:S02]  /*3420*/  FMUL R19, R6.reuse, R43 ;  /* 0x0000002b06137220 */ /* 0x040fe40000400000 */
[----:B------:R-:W-:Y:S02]  /*3430*/  FMUL R24, R6, R55 ;  /* 0x0000003706187220 */ /* 0x000fe40000400000 */
[C---:B------:R-:W-:Y:S01]  /*3440*/  FMUL R23, R9.reuse, R40 ;  /* 0x0000002809177220 */ /* 0x040fe20000400000 */
[C---:B------:R-:W-:Y:S01]  /*3450*/  LOP3.LUT R40, R36.reuse, 0x10, RZ, 0x3c, !PT ;  /* 0x0000001024287812 */ /* 0x040fe200078e3cff */
[----:B------:R-:W-:Y:S01]  /*3460*/  FMUL R26, R9, R52 ;  /* 0x00000034091a7220 */ /* 0x000fe20000400000 */
[----:B------:R-:W-:Y:S01]  /*3470*/  F2FP.BF16.PACK_AB R24, R19, R24 ;  /* 0x000000181318723e */ /* 0x000fe200000010ff */
[C---:B------:R-:W-:Y:S01]  /*3480*/  FMUL R6, R9.reuse, R45 ;  /* 0x0000002d09067220 */ /* 0x040fe20000400000 */
[----:B------:R-:W-:Y:S01]  /*3490*/  LOP3.LUT R45, R36, 0x18, RZ, 0x3c, !PT ;  /* 0x00000018242d7812 */ /* 0x000fe200078e3cff */
[----:B------:R-:W-:Y:S01]  /*34a0*/  FMUL R17, R9, R49 ;  /* 0x0000003109117220 */ /* 0x000fe20000400000 */
[----:B------:R-:W-:Y:S01]  /*34b0*/  F2FP.BF16.PACK_AB R26, R23, R26 ;  /* 0x0000001a171a723e */ /* 0x000fe200000010ff */
[C---:B------:R-:W-:Y:S01]  /*34c0*/  FMUL R14, R9.reuse, R41 ;  /* 0x00000029090e7220 */ /* 0x040fe20000400000 */
[----:B------:R-:W-:Y:S01]  /*34d0*/  F2FP.BF16.PACK_AB R23, R8, R15 ;  /* 0x0000000f0817723e */ /* 0x000fe200000010ff */
[----:B------:R-:W-:Y:S01]  /*34e0*/  FMUL R9, R9, R53 ;  /* 0x0000003509097220 */ /* 0x000fe20000400000 */
[----:B------:R-:W-:Y:S01]  /*34f0*/  F2FP.BF16.PACK_AB R29, R6, R17 ;  /* 0x00000011061d723e */ /* 0x000fe200000010ff */
[----:B------:R-:W-:Y:S01]  /*3500*/  FFMA.FTZ R43, R5, 1.4426950216293334961, R4 ;  /* 0x3fb8aa3b052b7823 */ /* 0x000fe20000010004 */
[----:B------:R-:W-:Y:S01]  /*3510*/  LEA R5, R46, R7, 0x1 ;  /* 0x000000072e057211 */ /* 0x000fe200078e08ff */
[----:B------:R-:W-:Y:S01]  /*3520*/  STS.64 [R30], R26 ;  /* 0x0000001a1e007388 */ /* 0x000fe20000000a00 */
[----:B------:R-:W-:Y:S01]  /*3530*/  F2FP.BF16.PACK_AB R28, R14, R9 ;  /* 0x000000090e1c723e */ /* 0x000fe200000010ff */
[----:B------:R-:W-:Y:S01]  /*3540*/  IMAD.IADD R17, R3, 0x1, -R16 ;  /* 0x0000000103117824 */ /* 0x000fe200078e0a10 */
[----:B------:R-:W-:Y:S01]  /*3550*/  LOP3.LUT R14, R30, 0x10, RZ, 0x3c, !PT ;  /* 0x000000101e0e7812 */ /* 0x000fe200078e3cff */
[C---:B------:R-:W-:Y:S01]  /*3560*/  IMAD R15, R46.reuse, 0x2, R5 ;  /* 0x000000022e0f7824 */ /* 0x040fe200078e0205 */
[-C--:B------:R-:W-:Y:S01]  /*3570*/  LEA R8, P3, R125, R10.reuse, 0x1 ;  /* 0x0000000a7d087211 */ /* 0x080fe200078608ff */
[----:B------:R-:W-:Y:S01]  /*3580*/  STS.64 [R30+0x400], R28 ;  /* 0x0004001c1e007388 */ /* 0x000fe20000000a00 */
[-C--:B------:R-:W-:Y:S01]  /*3590*/  LEA R6, P4, R7, R10.reuse, 0x1 ;  /* 0x0000000a07067211 */ /* 0x080fe200078808ff */
[----:B------:R-:W-:Y:S01]  /*35a0*/  IMAD R19, R46, 0x2, R15 ;  /* 0x000000022e137824 */ /* 0x000fe200078e020f */
[-C--:B------:R-:W-:Y:S01]  /*35b0*/  LEA.HI.X.SX32 R9, R125, R11.reuse, 0x1, P3 ;  /* 0x0000000b7d097211 */ /* 0x080fe200018f0eff */
[----:B------:R0:W-:Y:S01]  /*35c0*/  STS.64 [R14+0x1000], R22 ;  /* 0x001000160e007388 */ /* 0x0001e20000000a00 */
[----:B------:R-:W-:Y:S01]  /*35d0*/  FADD R42, R17, -1 ;  /* 0xbf800000112a7421 */ /* 0x000fe20000000000 */
[----:B------:R-:W-:Y:S01]  /*35e0*/  LEA.HI.X.SX32 R7, R7, R11, 0x1, P4 ;  /* 0x0000000b07077211 */ /* 0x000fe200020f0eff */
[----:B------:R-:W-:Y:S01]  /*35f0*/  FADD R12, R12, R43 ;  /* 0x0000002b0c0c7221 */ /* 0x000fe20000000000 */
[----:B------:R1:W-:Y:S04]  /*3600*/  STS.64 [R14+0x1400], R24 ;  /* 0x001400180e007388 */ /* 0x0003e80000000a00 */
[----:B------:R-:W-:Y:S01]  /*3610*/  BAR.SYNC.DEFER_BLOCKING 0x0 ;  /* 0x0000000000007b1d */ /* 0x000fe20000010000 */
[----:B------:R-:W-:Y:S01]  /*3620*/  LEA R4, P5, R5, R10, 0x1 ;  /* 0x0000000a05047211 */ /* 0x000fe200078a08ff */
[----:B--2---:R-:W-:-:S02]  /*3630*/  IMAD.SHL.U32 R57, R57, 0x2, RZ ;  /* 0x0000000239397824 */ /* 0x004fc400078e00ff */
[----:B0-----:R-:W-:Y:S01]  /*3640*/  IMAD R22, R46, 0x2, R19 ;  /* 0x000000022e167824 */ /* 0x001fe200078e0213 */
[----:B------:R-:W-:Y:S01]  /*3650*/  LEA.HI.X.SX32 R5, R5, R11, 0x1, P5 ;  /* 0x0000000b05057211 */ /* 0x000fe200028f0eff */
[----:B------:R-:W-:Y:S01]  /*3660*/  FFMA.FTZ R23, R42, R31, -0.16845393180847167969 ;  /* 0xbe2c7f302a177423 */ /* 0x000fe2000001001f */
[CC--:B-1----:R-:W-:Y:S01]  /*3670*/  LEA R14, P3, R15.reuse, R10.reuse, 0x1 ;  /* 0x0000000a0f0e7211 */ /* 0x0c2fe200078608ff */
[----:B------:R-:W-:Y:S01]  /*3680*/  IMAD R26, R46, 0x2, R22 ;  /* 0x000000022e1a7824 */ /* 0x000fe200078e0216 */
[-C--:B------:R-:W-:Y:S01]  /*3690*/  LEA R18, P4, R22, R10.reuse, 0x1 ;  /* 0x0000000a16127211 */ /* 0x080fe200078808ff */
[----:B------:R-:W-:Y:S01]  /*36a0*/  FFMA.FTZ R25, R42, R23, 0.1716887056827545166 ;  /* 0x3e2fcf2a2a197423 */ /* 0x000fe20000010017 */
[----:B------:R-:W-:Y:S01]  /*36b0*/  LEA.HI.X.SX32 R15, R15, R11, 0x1, P3 ;  /* 0x0000000b0f0f7211 */ /* 0x000fe200018f0eff */
[----:B------:R-:W-:Y:S01]  /*36c0*/  IMAD R28, R46, 0x2, R26 ;  /* 0x000000022e1c7824 */ /* 0x000fe200078e021a */
[----:B------:R-:W-:Y:S01]  /*36d0*/  LEA R16, P3, R19, R10, 0x1 ;  /* 0x0000000a13107211 */ /* 0x000fe200078608ff */
[----:B------:R-:W-:-:S03]  /*36e0*/  FFMA.FTZ R27, R42, R25, -0.17900948226451873779 ;  /* 0xbe374e432a1b7423 */ /* 0x000fc60000010019 */
[----:B------:R-:W-:Y:S01]  /*36f0*/  LEA.HI.X.SX32 R17, R19, R11, 0x1, P3 ;  /* 0x0000000b13117211 */ /* 0x000fe200018f0eff */
[----:B------:R-:W-:Y:S01]  /*3700*/  FFMA.FTZ R31, R42, R27, 0.20512372255325317383 ;  /* 0x3e520bf42a1f7423 */ /* 0x000fe2000001001b */
[----:B------:R-:W-:Y:S02]  /*3710*/  LEA.HI.X.SX32 R19, R22, R11, 0x1, P4 ;  /* 0x0000000b16137211 */ /* 0x000fe400020f0eff */
[----:B------:R-:W-:Y:S01]  /*3720*/  LEA R22, P3, R26, R10, 0x1 ;  /* 0x0000000a1a167211 */ /* 0x000fe200078608ff */
[----:B------:R-:W-:Y:S01]  /*3730*/  FFMA.FTZ R31, R42, R31, -0.24046532809734344482 ;  /* 0xbe763c8b2a1f7423 */ /* 0x000fe2000001001f */
[----:B------:R-:W-:Y:S01]  /*3740*/  LEA R29, R46, R28, 0x1 ;  /* 0x0000001c2e1d7211 */ /* 0x000fe200078e08ff */
[----:B------:R0:W-:Y:S01]  /*3750*/  LDS.64 R48, [R39] ;  /* 0x0000000027307984 */ /* 0x0001e20000000a00 */
[----:B------:R-:W-:Y:S01]  /*3760*/  LEA.HI.X.SX32 R23, R26, R11, 0x1, P3 ;  /* 0x0000000b1a177211 */ /* 0x000fe200018f0eff */
[----:B------:R-:W-:Y:S01]  /*3770*/  FFMA.FTZ R31, R42, R31, 0.28857114911079406738 ;  /* 0x3e93bf992a1f7423 */ /* 0x000fe2000001001f */
[-C--:B------:R-:W-:Y:S01]  /*3780*/  LEA R24, P4, R28, R10.reuse, 0x1 ;  /* 0x0000000a1c187211 */ /* 0x080fe200078808ff */
[----:B------:R-:W-:Y:S01]  /*3790*/  IMAD R33, R46, 0x2, R29 ;  /* 0x000000022e217824 */ /* 0x000fe200078e021d */
[CC--:B------:R-:W-:Y:S01]  /*37a0*/  LEA R26, P3, R29.reuse, R10.reuse, 0x1 ;  /* 0x0000000a1d1a7211 */ /* 0x0c0fe200078608ff */
[----:B------:R-:W1:Y:S01]  /*37b0*/  LDS.64 R50, [R40] ;  /* 0x0000000028327984 */ /* 0x000e620000000a00 */
[-C--:B------:R-:W-:Y:S01]  /*37c0*/  LEA.HI.X.SX32 R25, R28, R11.reuse, 0x1, P4 ;  /* 0x0000000b1c197211 */ /* 0x080fe200020f0eff */
[----:B------:R-:W-:Y:S01]  /*37d0*/  IMAD R34, R46, 0x2, R33 ;  /* 0x000000022e227824 */ /* 0x000fe200078e0221 */
[----:B------:R-:W-:Y:S01]  /*37e0*/  LEA.HI.X.SX32 R27, R29, R11, 0x1, P3 ;  /* 0x0000000b1d1b7211 */ /* 0x000fe200018f0eff */
[----:B------:R-:W-:Y:S01]  /*37f0*/  LDS.64 R52, [R45] ;  /* 0x000000002d347984 */ /* 0x000fe20000000a00 */
[----:B------:R-:W-:Y:S01]  /*3800*/  FFMA.FTZ R35, R42, R31, -0.36067417263984680176 ;  /* 0xbeb8aa492a237423 */ /* 0x000fe2000001001f */
[CC--:B------:R-:W-:Y:S01]  /*3810*/  LEA R30, P3, R33.reuse, R10.reuse, 0x1 ;  /* 0x0000000a211e7211 */ /* 0x0c0fe200078608ff */
[----:B------:R-:W-:Y:S01]  /*3820*/  IMAD R37, R46, 0x2, R34 ;  /* 0x000000022e257824 */ /* 0x000fe200078e0222 */
[----:B------:R2:W3:Y:S01]  /*3830*/  LDS.64 R28, [R36] ;  /* 0x00000000241c7984 */ /* 0x0004e20000000a00 */
[----:B------:R-:W-:Y:S01]  /*3840*/  FFMA.FTZ R35, R42, R35, 0.48089820146560668945 ;  /* 0x3ef6384a2a237423 */ /* 0x000fe20000010023 */
[-C--:B------:R-:W-:Y:S01]  /*3850*/  LEA R32, P4, R34, R10.reuse, 0x1 ;  /* 0x0000000a22207211 */ /* 0x080fe200078808ff */
[----:B------:R-:W-:Y:S01]  /*3860*/  IMAD R38, R46, 0x2, R37 ;  /* 0x000000022e267824 */ /* 0x000fe200078e0225 */
[----:B------:R-:W-:Y:S01]  /*3870*/  LEA.HI.X.SX32 R31, R33, R11, 0x1, P3 ;  /* 0x0000000b211f7211 */ /* 0x000fe200018f0eff */
[----:B0-----:R-:W-:Y:S01]  /*3880*/  FFMA.FTZ R39, R42, R35, -0.72134751081466674805 ;  /* 0xbf38aa3b2a277423 */ /* 0x001fe20000010023 */
[----:B------:R-:W-:Y:S01]  /*3890*/  LEA.HI.X.SX32 R33, R34, R11, 0x1, P4 ;  /* 0x0000000b22217211 */ /* 0x000fe200020f0eff */
[----:B------:R-:W-:Y:S01]  /*38a0*/  IMAD R41, R46, 0x2, R38 ;  /* 0x000000022e297824 */ /* 0x000fe200078e0226 */
[CC--:B------:R-:W-:Y:S01]  /*38b0*/  LEA R34, P3, R37.reuse, R10.reuse, 0x1 ;  /* 0x0000000a25227211 */ /* 0x0c0fe200078608ff */
[----:B------:R-:W-:Y:S01]  /*38c0*/  FMUL R39, R42, R39 ;  /* 0x000000272a277220 */ /* 0x000fe20000400000 */
[----:B--2---:R-:W-:Y:S01]  /*38d0*/  LEA R36, P4, R38, R10, 0x1 ;  /* 0x0000000a26247211 */ /* 0x004fe200078808ff */
[----:B------:R-:W-:Y:S01]  /*38e0*/  IMAD R44, R46, 0x2, R41 ;  /* 0x000000022e2c7824 */ /* 0x000fe200078e0229 */
[----:B------:R-:W-:Y:S01]  /*38f0*/  LEA.HI.X.SX32 R35, R37, R11, 0x1, P3 ;  /* 0x0000000b25237211 */ /* 0x000fe200018f0eff */
[----:B------:R-:W-:Y:S01]  /*3900*/  FMUL R45, R42, R39 ;  /* 0x000000272a2d7220 */ /* 0x000fe20000400000 */
[----:B------:R-:W-:-:S02]  /*3910*/  LEA.HI.X.SX32 R37, R38, R11, 0x1, P4 ;  /* 0x0000000b26257211 */ /* 0x000fc400020f0eff */
[CC--:B------:R-:W-:Y:S01]  /*3920*/  LEA R38, P3, R41.reuse, R10.reuse, 0x1 ;  /* 0x0000000a29267211 */ /* 0x0c0fe200078608ff */
[----:B------:R-:W-:Y:S01]  /*3930*/  FFMA.FTZ R42, R42, 1.4426950216293334961, R45 ;  /* 0x3fb8aa3b2a2a7823 */ /* 0x000fe2000001002d */
[----:B------:R-:W-:Y:S01]  /*3940*/  LEA R40, P4, R44, R10, 0x1 ;  /* 0x0000000a2c287211 */ /* 0x000fe200078808ff */
[----:B------:R-:W-:Y:S01]  /*3950*/  @P2 IMAD.MOV.U32 R45, RZ, RZ, 0x7f800000 ;  /* 0x7f800000ff2d2424 */ /* 0x000fe200078e00ff */
[----:B------:R-:W-:Y:S01]  /*3960*/  LEA.HI.X.SX32 R39, R41, R11, 0x1, P3 ;  /* 0x0000000b29277211 */ /* 0x000fe200018f0eff */
[----:B------:R-:W-:Y:S01]  /*3970*/  FADD R13, R13, R42 ;  /* 0x0000002a0d0d7221 */ /* 0x000fe20000000000 */
[----:B------:R-:W-:Y:S01]  /*3980*/  LEA R46, R46, R44, 0x1 ;  /* 0x0000002c2e2e7211 */ /* 0x000fe200078e08ff */
[----:B------:R-:W-:Y:S01]  /*3990*/  @P2 FFMA.FTZ R12, R2, R45, +INF ;  /* 0x7f800000020c2423 */ /* 0x000fe2000001002d */
[----:B------:R-:W-:Y:S01]  /*39a0*/  LEA.HI.X.SX32 R41, R44, R11, 0x1, P4 ;  /* 0x0000000b2c297211 */ /* 0x000fe200020f0eff */
[----:B------:R-:W-:Y:S01]  /*39b0*/  @P1 IMAD.MOV.U32 R44, RZ, RZ, 0x7f800000 ;  /* 0x7f800000ff2c1424 */ /* 0x000fe200078e00ff */
[----:B------:R-:W-:-:S02]  /*39c0*/  FSETP.NEU.AND P3, PT, R2, RZ, PT ;  /* 0x000000ff0200720b */ /* 0x000fc40003f6d000 */
[C---:B------:R-:W-:Y:S01]  /*39d0*/  FSETP.NEU.AND P2, PT, R3.reuse, RZ, PT ;  /* 0x000000ff0300720b */ /* 0x040fe20003f4d000 */
[----:B------:R-:W-:Y:S01]  /*39e0*/  @P1 FFMA.FTZ R13, R3, R44, +INF ;  /* 0x7f800000030d1423 */ /* 0x000fe2000001002c */
[----:B------:R-:W-:Y:S02]  /*39f0*/  LEA R10, P5, R46, R10, 0x1 ;  /* 0x0000000a2e0a7211 */ /* 0x000fe400078a08ff */
[----:B-1----:R-:W-:Y:S02]  /*3a00*/  PRMT R3, R50, 0x7632, R3 ;  /* 0x0000763232037816 */ /* 0x002fe40000000003 */
[----:B------:R-:W-:Y:S02]  /*3a10*/  LEA.HI.X.SX32 R11, R46, R11, 0x1, P5 ;  /* 0x0000000b2e0b7211 */ /* 0x000fe400028f0eff */
[----:B------:R-:W-:Y:S02]  /*3a20*/  FSEL R12, R12, -INF , P3 ;  /* 0xff8000000c0c7808 */ /* 0x000fe40001800000 */
[----:B------:R-:W-:Y:S01]  /*3a30*/  FSEL R13, R13, -INF , P2 ;  /* 0xff8000000d0d7808 */ /* 0x000fe20001000000 */
[----:B---3--:R0:W-:Y:S01]  /*3a40*/  STG.E.U16 [R8.64], R28 ;  /* 0x0000001c08007986 */ /* 0x0081e2000c101506 */
[----:B------:R-:W-:Y:S01]  /*3a50*/  PRMT R2, R28, 0x7632, R2 ;  /* 0x000076321c027816 */ /* 0x000fe20000000002 */
[----:B------:R-:W-:-:S02]  /*3a60*/  FFMA R12, R12, 0.69314718246459960938, R21 ;  /* 0x3f3172180c0c7823 */ /* 0x000fc40000000015 */
[----:B------:R1:W-:Y:S01]  /*3a70*/  STG.E.U16 [R6.64], R48 ;  /* 0x0000003006007986 */ /* 0x0003e2000c101506 */
[----:B------:R-:W-:-:S03]  /*3a80*/  FFMA R13, R13, 0.69314718246459960938, R20 ;  /* 0x3f3172180d0d7823 */ /* 0x000fc60000000014 */
[----:B------:R2:W-:Y:S01]  /*3a90*/  STG.E.U16 [R4.64], R50 ;  /* 0x0000003204007986 */ /* 0x0005e2000c101506 */
[----:B0-----:R-:W-:-:S03]  /*3aa0*/  PRMT R9, R48, 0x7632, R9 ;  /* 0x0000763230097816 */ /* 0x001fc60000000009 */
[----:B------:R-:W-:Y:S01]  /*3ab0*/  STG.E.U16 [R14.64], R52 ;  /* 0x000000340e007986 */ /* 0x000fe2000c101506 */
[----:B-1----:R-:W-:-:S03]  /*3ac0*/  PRMT R6, R29, 0x7632, R6 ;  /* 0x000076321d067816 */ /* 0x002fc60000000006 */
[----:B------:R0:W-:Y:S01]  /*3ad0*/  STG.E.U16 [R16.64], R2 ;  /* 0x0000000210007986 */ /* 0x0001e2000c101506 */
[----:B------:R-:W-:Y:S02]  /*3ae0*/  PRMT R7, R53, 0x7632, R7 ;  /* 0x0000763235077816 */ /* 0x000fe40000000007 */
[----:B--2---:R-:W-:Y:S01]  /*3af0*/  PRMT R5, R52, 0x7632, R5 ;  /* 0x0000763234057816 */ /* 0x004fe20000000005 */
[----:B------:R1:W-:Y:S01]  /*3b00*/  STG.E.U16 [R18.64], R9 ;  /* 0x0000000912007986 */ /* 0x0003e2000c101506 */
[----:B------:R-:W-:-:S03]  /*3b10*/  PRMT R4, R51, 0x7632, R4 ;  /* 0x0000763233047816 */ /* 0x000fc60000000004 */
[----:B------:R2:W-:Y:S04]  /*3b20*/  STG.E.U16 [R22.64], R3 ;  /* 0x0000000316007986 */ /* 0x0005e8000c101506 */
[----:B------:R2:W-:Y:S01]  /*3b30*/  STG.E.U16 [R24.64], R5 ;  /* 0x0000000518007986 */ /* 0x0005e2000c101506 */
[----:B0-----:R-:W-:-:S03]  /*3b40*/  LOP3.LUT R2, R57, 0x1f8, RZ, 0xc0, !PT ;  /* 0x000001f839027812 */ /* 0x001fc600078ec0ff */
[----:B------:R2:W-:Y:S01]  /*3b50*/  STG.E.U16 [R26.64], R29 ;  /* 0x0000001d1a007986 */ /* 0x0005e2000c101506 */
[----:B-1----:R-:W-:-:S03]  /*3b60*/  PRMT R19, R49, 0x7632, R19 ;  /* 0x0000763231137816 */ /* 0x002fc60000000013 */
[----:B------:R2:W-:Y:S04]  /*3b70*/  STG.E.U16 [R30.64], R49 ;  /* 0x000000311e007986 */ /* 0x0005e8000c101506 */
[----:B------:R2:W-:Y:S04]  /*3b80*/  STG.E.U16 [R32.64], R51 ;  /* 0x0000003320007986 */ /* 0x0005e8000c101506 */
[----:B------:R2:W-:Y:S04]  /*3b90*/  STG.E.U16 [R34.64], R53 ;  /* 0x0000003522007986 */ /* 0x0005e8000c101506 */
[----:B------:R2:W-:Y:S04]  /*3ba0*/  STG.E.U16 [R36.64], R6 ;  /* 0x0000000624007986 */ /* 0x0005e8000c101506 */
[----:B------:R2:W-:Y:S04]  /*3bb0*/  STG.E.U16 [R38.64], R19 ;  /* 0x0000001326007986 */ /* 0x0005e8000c101506 */
[----:B------:R2:W-:Y:S04]  /*3bc0*/  STG.E.U16 [R40.64], R4 ;  /* 0x0000000428007986 */ /* 0x0005e8000c101506 */
[----:B------:R2:W-:Y:S04]  /*3bd0*/  STG.E.U16 [R10.64], R7 ;  /* 0x000000070a007986 */ /* 0x0005e8000c101506 */
[----:B------:R-:W-:Y:S06]  /*3be0*/  BAR.SYNC.DEFER_BLOCKING 0x0 ;  /* 0x0000000000007b1d */ /* 0x000fec0000010000 */
[----:B------:R2:W-:Y:S04]  /*3bf0*/  STS.64 [R2], R12 ;  /* 0x0000000c02007388 */ /* 0x0005e80000000a00 */
[----:B------:R-:W-:Y:S06]  /*3c00*/  BAR.SYNC.DEFER_BLOCKING 0x0 ;  /* 0x0000000000007b1d */ /* 0x000fec0000010000 */
[----:B------:R-:W-:Y:S05]  /*3c10*/  @P0 EXIT ;  /* 0x000000000000094d */ /* 0x000fea0003800000 */
[----:B--2---:R-:W0:Y:S01]  /*3c20*/  LDS R5, [R0] ;  /* 0x0000000000057984 */ /* 0x004e220000000800 */
[----:B------:R-:W-:-:S02]  /*3c30*/  IMAD R2, R56, c[0x0][0x1cc], RZ ;  /* 0x0000730038027a24 */ /* 0x000fc400078e02ff */
[C---:B------:R-:W-:Y:S02]  /*3c40*/  IMAD.SHL.U32 R6, R119.reuse, 0x4, RZ ;  /* 0x0000000477067824 */ /* 0x040fe400078e00ff */
[----:B------:R-:W-:Y:S02]  /*3c50*/  IMAD.SHL.U32 R3, R2, 0x4, RZ ;  /* 0x0000000402037824 */ /* 0x000fe400078e00ff */
[----:B------:R-:W-:-:S04]  /*3c60*/  IMAD.HI R119, R119, 0x4, RZ ;  /* 0x0000000477777827 */ /* 0x000fc800078e02ff */
[----:B------:R-:W-:Y:S01]  /*3c70*/  IMAD.HI R4, R2, 0x4, RZ ;  /* 0x0000000402047827 */ /* 0x000fe200078e02ff */
[----:B------:R-:W-:-:S04]  /*3c80*/  IADD3 R2, P0, P1, R6, c[0x0][0x180], R3 ;  /* 0x0000600006027a10 */ /* 0x000fc8000791e003 */
[----:B------:R-:W-:-:S05]  /*3c90*/  IADD3.X R3, R119, c[0x0][0x184], R4, P0, P1 ;  /* 0x0000610077037a10 */ /* 0x000fca00007e2404 */
[----:B0-----:R-:W-:Y:S01]  /*3ca0*/  STG.E [R2.64], R5 ;  /* 0x0000000502007986 */ /* 0x001fe2000c101906 */
[----:B------:R-:W-:Y:S05]  /*3cb0*/  EXIT ;  /* 0x000000000000794d */ /* 0x000fea0003800000 */
.L_x_2:
[----:B------:R-:W-:-:S00]  /*3cc0*/  BRA `(.L_x_2) ;  /* 0xfffffff000007947 */ /* 0x000fc0000383ffff */
[----:B------:R-:W-:-:S00]  /*3cd0*/  NOP ;  /* 0x0000000000007918 */ /* 0x000fc00000000000 */
        /* <DEDUP_REMOVED lines=10> */
.L_x_3:


//--------------------- .nv.global.init           --------------------------
	.section	.nv.global.init,"aw",@progbits
.nv.global.init:
	.type		_$_str,@object
	.size		_$_str,(.L_0 - _$_str)
_$_str:
        /*0000*/ 	.byte	0x5f, 0x5f, 0x43, 0x55, 0x44, 0x41, 0x5f, 0x46, 0x54, 0x5a, 0x00
.L_0:


//--------------------- .nv.shared.attn_fwd       --------------------------
	.section	.nv.shared.attn_fwd,"aw",@nobits
	.sectionflags	@""
	.align	16
